//
// Generated by NVIDIA NVVM Compiler
//
// Compiler Build ID: CL-36424714
// Cuda compilation tools, release 13.0, V13.0.88
// Based on NVVM 20.0.0
//

.version 9.0
.target sm_100
.address_size 64

	// .globl	_Z25initializeRandomPositionsPfS_S_S_S_S_iffi
.global .align 4 .b8 precalc_xorwow_matrix[102400];
.global .align 4 .b8 precalc_xorwow_offset_matrix[102400];
.global .align 4 .b8 mrg32k3aM1[2304];
.global .align 4 .b8 mrg32k3aM2[2304];
.global .align 4 .b8 mrg32k3aM1SubSeq[2016];
.global .align 4 .b8 mrg32k3aM2SubSeq[2016];
.global .align 4 .b8 mrg32k3aM1Seq[2304];
.global .align 4 .b8 mrg32k3aM2Seq[2304];
.const .align 8 .b8 __cr_lgamma_table[72];
.global .align 4 .b8 __cudart_i2opi_f[24] = {65, 144, 67, 60, 153, 149, 98, 219, 192, 221, 52, 245, 209, 87, 39, 252, 41, 21, 68, 78, 110, 131, 249, 162};

.visible .entry _Z25initializeRandomPositionsPfS_S_S_S_S_iffi(
	.param .u64 .ptr .align 1 _Z25initializeRandomPositionsPfS_S_S_S_S_iffi_param_0,
	.param .u64 .ptr .align 1 _Z25initializeRandomPositionsPfS_S_S_S_S_iffi_param_1,
	.param .u64 .ptr .align 1 _Z25initializeRandomPositionsPfS_S_S_S_S_iffi_param_2,
	.param .u64 .ptr .align 1 _Z25initializeRandomPositionsPfS_S_S_S_S_iffi_param_3,
	.param .u64 .ptr .align 1 _Z25initializeRandomPositionsPfS_S_S_S_S_iffi_param_4,
	.param .u64 .ptr .align 1 _Z25initializeRandomPositionsPfS_S_S_S_S_iffi_param_5,
	.param .u32 _Z25initializeRandomPositionsPfS_S_S_S_S_iffi_param_6,
	.param .f32 _Z25initializeRandomPositionsPfS_S_S_S_S_iffi_param_7,
	.param .f32 _Z25initializeRandomPositionsPfS_S_S_S_S_iffi_param_8,
	.param .u32 _Z25initializeRandomPositionsPfS_S_S_S_S_iffi_param_9
)
{
	.local .align 8 .b8 	__local_depot0[48];
	.reg .b64 	%SP;
	.reg .b64 	%SPL;
	.reg .pred 	%p<65>;
	.reg .b32 	%r<1243>;
	.reg .b32 	%f<16>;
	.reg .b64 	%rd<47>;

	mov.u64 	%SPL, __local_depot0;
	ld.param.u64 	%rd13, [_Z25initializeRandomPositionsPfS_S_S_S_S_iffi_param_3];
	ld.param.u32 	%r553, [_Z25initializeRandomPositionsPfS_S_S_S_S_iffi_param_6];
	ld.param.f32 	%f5, [_Z25initializeRandomPositionsPfS_S_S_S_S_iffi_param_7];
	ld.param.f32 	%f6, [_Z25initializeRandomPositionsPfS_S_S_S_S_iffi_param_8];
	ld.param.u32 	%r552, [_Z25initializeRandomPositionsPfS_S_S_S_S_iffi_param_9];
	add.u64 	%rd1, %SPL, 0;
	mov.u32 	%r554, %tid.x;
	mov.u32 	%r555, %ctaid.x;
	mov.u32 	%r556, %ntid.x;
	mad.lo.s32 	%r557, %r555, %r556, %r554;
	cvt.s64.s32 	%rd2, %r557;
	xor.b32  	%r558, %r553, -1429050551;
	mul.lo.s32 	%r559, %r558, 1099087573;
	setp.gt.s32 	%p1, %r553, -1;
	selp.b32 	%r560, -644748465, -1947113066, %p1;
	add.s32 	%r561, %r560, %r559;
	add.s32 	%r1, %r561, 6615241;
	add.s32 	%r973, %r559, 123456789;
	st.local.v2.u32 	[%rd1], {%r1, %r973};
	xor.b32  	%r972, %r559, 362436069;
	add.s32 	%r971, %r560, 521288629;
	st.local.v2.u32 	[%rd1+8], {%r972, %r971};
	xor.b32  	%r970, %r560, 88675123;
	add.s32 	%r969, %r559, 5783321;
	st.local.v2.u32 	[%rd1+16], {%r970, %r969};
	setp.eq.s32 	%p2, %r557, 0;
	@%p2 bra 	$L__BB0_115;
	mov.b32 	%r956, 0;
	mov.u64 	%rd46, %rd2;
$L__BB0_2:
	mov.u64 	%rd3, %rd46;
	and.b64  	%rd4, %rd3, 3;
	setp.eq.s64 	%p3, %rd4, 0;
	@%p3 bra 	$L__BB0_114;
	mul.wide.u32 	%rd17, %r956, 3200;
	mov.u64 	%rd18, precalc_xorwow_matrix;
	add.s64 	%rd5, %rd18, %rd17;
	mov.b32 	%r969, 0;
	mov.u32 	%r970, %r969;
	mov.u32 	%r971, %r969;
	mov.u32 	%r972, %r969;
	mov.u32 	%r973, %r969;
	mov.u32 	%r962, %r969;
$L__BB0_4:
	mul.wide.u32 	%rd19, %r962, 4;
	add.s64 	%rd20, %rd1, %rd19;
	ld.local.u32 	%r19, [%rd20+4];
	shl.b32 	%r20, %r962, 5;
	mov.b32 	%r968, 0;
$L__BB0_5:
	.pragma "nounroll";
	shr.u32 	%r565, %r19, %r968;
	and.b32  	%r566, %r565, 1;
	setp.eq.b32 	%p4, %r566, 1;
	not.pred 	%p5, %p4;
	add.s32 	%r567, %r20, %r968;
	mul.lo.s32 	%r568, %r567, 5;
	mul.wide.u32 	%rd21, %r568, 4;
	add.s64 	%rd6, %rd5, %rd21;
	@%p5 bra 	$L__BB0_7;
	ld.global.u32 	%r569, [%rd6];
	xor.b32  	%r973, %r973, %r569;
	ld.global.u32 	%r570, [%rd6+4];
	xor.b32  	%r972, %r972, %r570;
	ld.global.u32 	%r571, [%rd6+8];
	xor.b32  	%r971, %r971, %r571;
	ld.global.u32 	%r572, [%rd6+12];
	xor.b32  	%r970, %r970, %r572;
	ld.global.u32 	%r573, [%rd6+16];
	xor.b32  	%r969, %r969, %r573;
$L__BB0_7:
	and.b32  	%r575, %r565, 2;
	setp.eq.s32 	%p6, %r575, 0;
	@%p6 bra 	$L__BB0_9;
	ld.global.u32 	%r576, [%rd6+20];
	xor.b32  	%r973, %r973, %r576;
	ld.global.u32 	%r577, [%rd6+24];
	xor.b32  	%r972, %r972, %r577;
	ld.global.u32 	%r578, [%rd6+28];
	xor.b32  	%r971, %r971, %r578;
	ld.global.u32 	%r579, [%rd6+32];
	xor.b32  	%r970, %r970, %r579;
	ld.global.u32 	%r580, [%rd6+36];
	xor.b32  	%r969, %r969, %r580;
$L__BB0_9:
	and.b32  	%r582, %r565, 4;
	setp.eq.s32 	%p7, %r582, 0;
	@%p7 bra 	$L__BB0_11;
	ld.global.u32 	%r583, [%rd6+40];
	xor.b32  	%r973, %r973, %r583;
	ld.global.u32 	%r584, [%rd6+44];
	xor.b32  	%r972, %r972, %r584;
	ld.global.u32 	%r585, [%rd6+48];
	xor.b32  	%r971, %r971, %r585;
	ld.global.u32 	%r586, [%rd6+52];
	xor.b32  	%r970, %r970, %r586;
	ld.global.u32 	%r587, [%rd6+56];
	xor.b32  	%r969, %r969, %r587;
$L__BB0_11:
	and.b32  	%r589, %r565, 8;
	setp.eq.s32 	%p8, %r589, 0;
	@%p8 bra 	$L__BB0_13;
	ld.global.u32 	%r590, [%rd6+60];
	xor.b32  	%r973, %r973, %r590;
	ld.global.u32 	%r591, [%rd6+64];
	xor.b32  	%r972, %r972, %r591;
	ld.global.u32 	%r592, [%rd6+68];
	xor.b32  	%r971, %r971, %r592;
	ld.global.u32 	%r593, [%rd6+72];
	xor.b32  	%r970, %r970, %r593;
	ld.global.u32 	%r594, [%rd6+76];
	xor.b32  	%r969, %r969, %r594;
$L__BB0_13:
	and.b32  	%r596, %r565, 16;
	setp.eq.s32 	%p9, %r596, 0;
	@%p9 bra 	$L__BB0_15;
	ld.global.u32 	%r597, [%rd6+80];
	xor.b32  	%r973, %r973, %r597;
	ld.global.u32 	%r598, [%rd6+84];
	xor.b32  	%r972, %r972, %r598;
	ld.global.u32 	%r599, [%rd6+88];
	xor.b32  	%r971, %r971, %r599;
	ld.global.u32 	%r600, [%rd6+92];
	xor.b32  	%r970, %r970, %r600;
	ld.global.u32 	%r601, [%rd6+96];
	xor.b32  	%r969, %r969, %r601;
$L__BB0_15:
	and.b32  	%r603, %r565, 32;
	setp.eq.s32 	%p10, %r603, 0;
	@%p10 bra 	$L__BB0_17;
	ld.global.u32 	%r604, [%rd6+100];
	xor.b32  	%r973, %r973, %r604;
	ld.global.u32 	%r605, [%rd6+104];
	xor.b32  	%r972, %r972, %r605;
	ld.global.u32 	%r606, [%rd6+108];
	xor.b32  	%r971, %r971, %r606;
	ld.global.u32 	%r607, [%rd6+112];
	xor.b32  	%r970, %r970, %r607;
	ld.global.u32 	%r608, [%rd6+116];
	xor.b32  	%r969, %r969, %r608;
$L__BB0_17:
	and.b32  	%r610, %r565, 64;
	setp.eq.s32 	%p11, %r610, 0;
	@%p11 bra 	$L__BB0_19;
	ld.global.u32 	%r611, [%rd6+120];
	xor.b32  	%r973, %r973, %r611;
	ld.global.u32 	%r612, [%rd6+124];
	xor.b32  	%r972, %r972, %r612;
	ld.global.u32 	%r613, [%rd6+128];
	xor.b32  	%r971, %r971, %r613;
	ld.global.u32 	%r614, [%rd6+132];
	xor.b32  	%r970, %r970, %r614;
	ld.global.u32 	%r615, [%rd6+136];
	xor.b32  	%r969, %r969, %r615;
$L__BB0_19:
	and.b32  	%r617, %r565, 128;
	setp.eq.s32 	%p12, %r617, 0;
	@%p12 bra 	$L__BB0_21;
	ld.global.u32 	%r618, [%rd6+140];
	xor.b32  	%r973, %r973, %r618;
	ld.global.u32 	%r619, [%rd6+144];
	xor.b32  	%r972, %r972, %r619;
	ld.global.u32 	%r620, [%rd6+148];
	xor.b32  	%r971, %r971, %r620;
	ld.global.u32 	%r621, [%rd6+152];
	xor.b32  	%r970, %r970, %r621;
	ld.global.u32 	%r622, [%rd6+156];
	xor.b32  	%r969, %r969, %r622;
$L__BB0_21:
	and.b32  	%r624, %r565, 256;
	setp.eq.s32 	%p13, %r624, 0;
	@%p13 bra 	$L__BB0_23;
	ld.global.u32 	%r625, [%rd6+160];
	xor.b32  	%r973, %r973, %r625;
	ld.global.u32 	%r626, [%rd6+164];
	xor.b32  	%r972, %r972, %r626;
	ld.global.u32 	%r627, [%rd6+168];
	xor.b32  	%r971, %r971, %r627;
	ld.global.u32 	%r628, [%rd6+172];
	xor.b32  	%r970, %r970, %r628;
	ld.global.u32 	%r629, [%rd6+176];
	xor.b32  	%r969, %r969, %r629;
$L__BB0_23:
	and.b32  	%r631, %r565, 512;
	setp.eq.s32 	%p14, %r631, 0;
	@%p14 bra 	$L__BB0_25;
	ld.global.u32 	%r632, [%rd6+180];
	xor.b32  	%r973, %r973, %r632;
	ld.global.u32 	%r633, [%rd6+184];
	xor.b32  	%r972, %r972, %r633;
	ld.global.u32 	%r634, [%rd6+188];
	xor.b32  	%r971, %r971, %r634;
	ld.global.u32 	%r635, [%rd6+192];
	xor.b32  	%r970, %r970, %r635;
	ld.global.u32 	%r636, [%rd6+196];
	xor.b32  	%r969, %r969, %r636;
$L__BB0_25:
	and.b32  	%r638, %r565, 1024;
	setp.eq.s32 	%p15, %r638, 0;
	@%p15 bra 	$L__BB0_27;
	ld.global.u32 	%r639, [%rd6+200];
	xor.b32  	%r973, %r973, %r639;
	ld.global.u32 	%r640, [%rd6+204];
	xor.b32  	%r972, %r972, %r640;
	ld.global.u32 	%r641, [%rd6+208];
	xor.b32  	%r971, %r971, %r641;
	ld.global.u32 	%r642, [%rd6+212];
	xor.b32  	%r970, %r970, %r642;
	ld.global.u32 	%r643, [%rd6+216];
	xor.b32  	%r969, %r969, %r643;
$L__BB0_27:
	and.b32  	%r645, %r565, 2048;
	setp.eq.s32 	%p16, %r645, 0;
	@%p16 bra 	$L__BB0_29;
	ld.global.u32 	%r646, [%rd6+220];
	xor.b32  	%r973, %r973, %r646;
	ld.global.u32 	%r647, [%rd6+224];
	xor.b32  	%r972, %r972, %r647;
	ld.global.u32 	%r648, [%rd6+228];
	xor.b32  	%r971, %r971, %r648;
	ld.global.u32 	%r649, [%rd6+232];
	xor.b32  	%r970, %r970, %r649;
	ld.global.u32 	%r650, [%rd6+236];
	xor.b32  	%r969, %r969, %r650;
$L__BB0_29:
	and.b32  	%r652, %r565, 4096;
	setp.eq.s32 	%p17, %r652, 0;
	@%p17 bra 	$L__BB0_31;
	ld.global.u32 	%r653, [%rd6+240];
	xor.b32  	%r973, %r973, %r653;
	ld.global.u32 	%r654, [%rd6+244];
	xor.b32  	%r972, %r972, %r654;
	ld.global.u32 	%r655, [%rd6+248];
	xor.b32  	%r971, %r971, %r655;
	ld.global.u32 	%r656, [%rd6+252];
	xor.b32  	%r970, %r970, %r656;
	ld.global.u32 	%r657, [%rd6+256];
	xor.b32  	%r969, %r969, %r657;
$L__BB0_31:
	and.b32  	%r659, %r565, 8192;
	setp.eq.s32 	%p18, %r659, 0;
	@%p18 bra 	$L__BB0_33;
	ld.global.u32 	%r660, [%rd6+260];
	xor.b32  	%r973, %r973, %r660;
	ld.global.u32 	%r661, [%rd6+264];
	xor.b32  	%r972, %r972, %r661;
	ld.global.u32 	%r662, [%rd6+268];
	xor.b32  	%r971, %r971, %r662;
	ld.global.u32 	%r663, [%rd6+272];
	xor.b32  	%r970, %r970, %r663;
	ld.global.u32 	%r664, [%rd6+276];
	xor.b32  	%r969, %r969, %r664;
$L__BB0_33:
	and.b32  	%r666, %r565, 16384;
	setp.eq.s32 	%p19, %r666, 0;
	@%p19 bra 	$L__BB0_35;
	ld.global.u32 	%r667, [%rd6+280];
	xor.b32  	%r973, %r973, %r667;
	ld.global.u32 	%r668, [%rd6+284];
	xor.b32  	%r972, %r972, %r668;
	ld.global.u32 	%r669, [%rd6+288];
	xor.b32  	%r971, %r971, %r669;
	ld.global.u32 	%r670, [%rd6+292];
	xor.b32  	%r970, %r970, %r670;
	ld.global.u32 	%r671, [%rd6+296];
	xor.b32  	%r969, %r969, %r671;
$L__BB0_35:
	and.b32  	%r673, %r565, 32768;
	setp.eq.s32 	%p20, %r673, 0;
	@%p20 bra 	$L__BB0_37;
	ld.global.u32 	%r674, [%rd6+300];
	xor.b32  	%r973, %r973, %r674;
	ld.global.u32 	%r675, [%rd6+304];
	xor.b32  	%r972, %r972, %r675;
	ld.global.u32 	%r676, [%rd6+308];
	xor.b32  	%r971, %r971, %r676;
	ld.global.u32 	%r677, [%rd6+312];
	xor.b32  	%r970, %r970, %r677;
	ld.global.u32 	%r678, [%rd6+316];
	xor.b32  	%r969, %r969, %r678;
$L__BB0_37:
	add.s32 	%r968, %r968, 16;
	setp.ne.s32 	%p21, %r968, 32;
	@%p21 bra 	$L__BB0_5;
	mad.lo.s32 	%r679, %r962, -31, %r20;
	add.s32 	%r962, %r679, 1;
	setp.ne.s32 	%p22, %r962, 5;
	@%p22 bra 	$L__BB0_4;
	st.local.u32 	[%rd1+4], %r973;
	st.local.v2.u32 	[%rd1+8], {%r972, %r971};
	st.local.v2.u32 	[%rd1+16], {%r970, %r969};
	setp.eq.s64 	%p23, %rd4, 1;
	@%p23 bra 	$L__BB0_114;
	mov.b32 	%r969, 0;
	mov.u32 	%r970, %r969;
	mov.u32 	%r971, %r969;
	mov.u32 	%r972, %r969;
	mov.u32 	%r973, %r969;
	mov.u32 	%r1054, %r969;
$L__BB0_41:
	mul.wide.u32 	%rd22, %r1054, 4;
	add.s64 	%rd23, %rd1, %rd22;
	ld.local.u32 	%r195, [%rd23+4];
	shl.b32 	%r196, %r1054, 5;
	mov.b32 	%r1060, 0;
$L__BB0_42:
	.pragma "nounroll";
	shr.u32 	%r682, %r195, %r1060;
	and.b32  	%r683, %r682, 1;
	setp.eq.b32 	%p24, %r683, 1;
	not.pred 	%p25, %p24;
	add.s32 	%r684, %r196, %r1060;
	mul.lo.s32 	%r685, %r684, 5;
	mul.wide.u32 	%rd24, %r685, 4;
	add.s64 	%rd7, %rd5, %rd24;
	@%p25 bra 	$L__BB0_44;
	ld.global.u32 	%r686, [%rd7];
	xor.b32  	%r973, %r973, %r686;
	ld.global.u32 	%r687, [%rd7+4];
	xor.b32  	%r972, %r972, %r687;
	ld.global.u32 	%r688, [%rd7+8];
	xor.b32  	%r971, %r971, %r688;
	ld.global.u32 	%r689, [%rd7+12];
	xor.b32  	%r970, %r970, %r689;
	ld.global.u32 	%r690, [%rd7+16];
	xor.b32  	%r969, %r969, %r690;
$L__BB0_44:
	and.b32  	%r692, %r682, 2;
	setp.eq.s32 	%p26, %r692, 0;
	@%p26 bra 	$L__BB0_46;
	ld.global.u32 	%r693, [%rd7+20];
	xor.b32  	%r973, %r973, %r693;
	ld.global.u32 	%r694, [%rd7+24];
	xor.b32  	%r972, %r972, %r694;
	ld.global.u32 	%r695, [%rd7+28];
	xor.b32  	%r971, %r971, %r695;
	ld.global.u32 	%r696, [%rd7+32];
	xor.b32  	%r970, %r970, %r696;
	ld.global.u32 	%r697, [%rd7+36];
	xor.b32  	%r969, %r969, %r697;
$L__BB0_46:
	and.b32  	%r699, %r682, 4;
	setp.eq.s32 	%p27, %r699, 0;
	@%p27 bra 	$L__BB0_48;
	ld.global.u32 	%r700, [%rd7+40];
	xor.b32  	%r973, %r973, %r700;
	ld.global.u32 	%r701, [%rd7+44];
	xor.b32  	%r972, %r972, %r701;
	ld.global.u32 	%r702, [%rd7+48];
	xor.b32  	%r971, %r971, %r702;
	ld.global.u32 	%r703, [%rd7+52];
	xor.b32  	%r970, %r970, %r703;
	ld.global.u32 	%r704, [%rd7+56];
	xor.b32  	%r969, %r969, %r704;
$L__BB0_48:
	and.b32  	%r706, %r682, 8;
	setp.eq.s32 	%p28, %r706, 0;
	@%p28 bra 	$L__BB0_50;
	ld.global.u32 	%r707, [%rd7+60];
	xor.b32  	%r973, %r973, %r707;
	ld.global.u32 	%r708, [%rd7+64];
	xor.b32  	%r972, %r972, %r708;
	ld.global.u32 	%r709, [%rd7+68];
	xor.b32  	%r971, %r971, %r709;
	ld.global.u32 	%r710, [%rd7+72];
	xor.b32  	%r970, %r970, %r710;
	ld.global.u32 	%r711, [%rd7+76];
	xor.b32  	%r969, %r969, %r711;
$L__BB0_50:
	and.b32  	%r713, %r682, 16;
	setp.eq.s32 	%p29, %r713, 0;
	@%p29 bra 	$L__BB0_52;
	ld.global.u32 	%r714, [%rd7+80];
	xor.b32  	%r973, %r973, %r714;
	ld.global.u32 	%r715, [%rd7+84];
	xor.b32  	%r972, %r972, %r715;
	ld.global.u32 	%r716, [%rd7+88];
	xor.b32  	%r971, %r971, %r716;
	ld.global.u32 	%r717, [%rd7+92];
	xor.b32  	%r970, %r970, %r717;
	ld.global.u32 	%r718, [%rd7+96];
	xor.b32  	%r969, %r969, %r718;
$L__BB0_52:
	and.b32  	%r720, %r682, 32;
	setp.eq.s32 	%p30, %r720, 0;
	@%p30 bra 	$L__BB0_54;
	ld.global.u32 	%r721, [%rd7+100];
	xor.b32  	%r973, %r973, %r721;
	ld.global.u32 	%r722, [%rd7+104];
	xor.b32  	%r972, %r972, %r722;
	ld.global.u32 	%r723, [%rd7+108];
	xor.b32  	%r971, %r971, %r723;
	ld.global.u32 	%r724, [%rd7+112];
	xor.b32  	%r970, %r970, %r724;
	ld.global.u32 	%r725, [%rd7+116];
	xor.b32  	%r969, %r969, %r725;
$L__BB0_54:
	and.b32  	%r727, %r682, 64;
	setp.eq.s32 	%p31, %r727, 0;
	@%p31 bra 	$L__BB0_56;
	ld.global.u32 	%r728, [%rd7+120];
	xor.b32  	%r973, %r973, %r728;
	ld.global.u32 	%r729, [%rd7+124];
	xor.b32  	%r972, %r972, %r729;
	ld.global.u32 	%r730, [%rd7+128];
	xor.b32  	%r971, %r971, %r730;
	ld.global.u32 	%r731, [%rd7+132];
	xor.b32  	%r970, %r970, %r731;
	ld.global.u32 	%r732, [%rd7+136];
	xor.b32  	%r969, %r969, %r732;
$L__BB0_56:
	and.b32  	%r734, %r682, 128;
	setp.eq.s32 	%p32, %r734, 0;
	@%p32 bra 	$L__BB0_58;
	ld.global.u32 	%r735, [%rd7+140];
	xor.b32  	%r973, %r973, %r735;
	ld.global.u32 	%r736, [%rd7+144];
	xor.b32  	%r972, %r972, %r736;
	ld.global.u32 	%r737, [%rd7+148];
	xor.b32  	%r971, %r971, %r737;
	ld.global.u32 	%r738, [%rd7+152];
	xor.b32  	%r970, %r970, %r738;
	ld.global.u32 	%r739, [%rd7+156];
	xor.b32  	%r969, %r969, %r739;
$L__BB0_58:
	and.b32  	%r741, %r682, 256;
	setp.eq.s32 	%p33, %r741, 0;
	@%p33 bra 	$L__BB0_60;
	ld.global.u32 	%r742, [%rd7+160];
	xor.b32  	%r973, %r973, %r742;
	ld.global.u32 	%r743, [%rd7+164];
	xor.b32  	%r972, %r972, %r743;
	ld.global.u32 	%r744, [%rd7+168];
	xor.b32  	%r971, %r971, %r744;
	ld.global.u32 	%r745, [%rd7+172];
	xor.b32  	%r970, %r970, %r745;
	ld.global.u32 	%r746, [%rd7+176];
	xor.b32  	%r969, %r969, %r746;
$L__BB0_60:
	and.b32  	%r748, %r682, 512;
	setp.eq.s32 	%p34, %r748, 0;
	@%p34 bra 	$L__BB0_62;
	ld.global.u32 	%r749, [%rd7+180];
	xor.b32  	%r973, %r973, %r749;
	ld.global.u32 	%r750, [%rd7+184];
	xor.b32  	%r972, %r972, %r750;
	ld.global.u32 	%r751, [%rd7+188];
	xor.b32  	%r971, %r971, %r751;
	ld.global.u32 	%r752, [%rd7+192];
	xor.b32  	%r970, %r970, %r752;
	ld.global.u32 	%r753, [%rd7+196];
	xor.b32  	%r969, %r969, %r753;
$L__BB0_62:
	and.b32  	%r755, %r682, 1024;
	setp.eq.s32 	%p35, %r755, 0;
	@%p35 bra 	$L__BB0_64;
	ld.global.u32 	%r756, [%rd7+200];
	xor.b32  	%r973, %r973, %r756;
	ld.global.u32 	%r757, [%rd7+204];
	xor.b32  	%r972, %r972, %r757;
	ld.global.u32 	%r758, [%rd7+208];
	xor.b32  	%r971, %r971, %r758;
	ld.global.u32 	%r759, [%rd7+212];
	xor.b32  	%r970, %r970, %r759;
	ld.global.u32 	%r760, [%rd7+216];
	xor.b32  	%r969, %r969, %r760;
$L__BB0_64:
	and.b32  	%r762, %r682, 2048;
	setp.eq.s32 	%p36, %r762, 0;
	@%p36 bra 	$L__BB0_66;
	ld.global.u32 	%r763, [%rd7+220];
	xor.b32  	%r973, %r973, %r763;
	ld.global.u32 	%r764, [%rd7+224];
	xor.b32  	%r972, %r972, %r764;
	ld.global.u32 	%r765, [%rd7+228];
	xor.b32  	%r971, %r971, %r765;
	ld.global.u32 	%r766, [%rd7+232];
	xor.b32  	%r970, %r970, %r766;
	ld.global.u32 	%r767, [%rd7+236];
	xor.b32  	%r969, %r969, %r767;
$L__BB0_66:
	and.b32  	%r769, %r682, 4096;
	setp.eq.s32 	%p37, %r769, 0;
	@%p37 bra 	$L__BB0_68;
	ld.global.u32 	%r770, [%rd7+240];
	xor.b32  	%r973, %r973, %r770;
	ld.global.u32 	%r771, [%rd7+244];
	xor.b32  	%r972, %r972, %r771;
	ld.global.u32 	%r772, [%rd7+248];
	xor.b32  	%r971, %r971, %r772;
	ld.global.u32 	%r773, [%rd7+252];
	xor.b32  	%r970, %r970, %r773;
	ld.global.u32 	%r774, [%rd7+256];
	xor.b32  	%r969, %r969, %r774;
$L__BB0_68:
	and.b32  	%r776, %r682, 8192;
	setp.eq.s32 	%p38, %r776, 0;
	@%p38 bra 	$L__BB0_70;
	ld.global.u32 	%r777, [%rd7+260];
	xor.b32  	%r973, %r973, %r777;
	ld.global.u32 	%r778, [%rd7+264];
	xor.b32  	%r972, %r972, %r778;
	ld.global.u32 	%r779, [%rd7+268];
	xor.b32  	%r971, %r971, %r779;
	ld.global.u32 	%r780, [%rd7+272];
	xor.b32  	%r970, %r970, %r780;
	ld.global.u32 	%r781, [%rd7+276];
	xor.b32  	%r969, %r969, %r781;
$L__BB0_70:
	and.b32  	%r783, %r682, 16384;
	setp.eq.s32 	%p39, %r783, 0;
	@%p39 bra 	$L__BB0_72;
	ld.global.u32 	%r784, [%rd7+280];
	xor.b32  	%r973, %r973, %r784;
	ld.global.u32 	%r785, [%rd7+284];
	xor.b32  	%r972, %r972, %r785;
	ld.global.u32 	%r786, [%rd7+288];
	xor.b32  	%r971, %r971, %r786;
	ld.global.u32 	%r787, [%rd7+292];
	xor.b32  	%r970, %r970, %r787;
	ld.global.u32 	%r788, [%rd7+296];
	xor.b32  	%r969, %r969, %r788;
$L__BB0_72:
	and.b32  	%r790, %r682, 32768;
	setp.eq.s32 	%p40, %r790, 0;
	@%p40 bra 	$L__BB0_74;
	ld.global.u32 	%r791, [%rd7+300];
	xor.b32  	%r973, %r973, %r791;
	ld.global.u32 	%r792, [%rd7+304];
	xor.b32  	%r972, %r972, %r792;
	ld.global.u32 	%r793, [%rd7+308];
	xor.b32  	%r971, %r971, %r793;
	ld.global.u32 	%r794, [%rd7+312];
	xor.b32  	%r970, %r970, %r794;
	ld.global.u32 	%r795, [%rd7+316];
	xor.b32  	%r969, %r969, %r795;
$L__BB0_74:
	add.s32 	%r1060, %r1060, 16;
	setp.ne.s32 	%p41, %r1060, 32;
	@%p41 bra 	$L__BB0_42;
	mad.lo.s32 	%r796, %r1054, -31, %r196;
	add.s32 	%r1054, %r796, 1;
	setp.ne.s32 	%p42, %r1054, 5;
	@%p42 bra 	$L__BB0_41;
	st.local.u32 	[%rd1+4], %r973;
	st.local.v2.u32 	[%rd1+8], {%r972, %r971};
	st.local.v2.u32 	[%rd1+16], {%r970, %r969};
	setp.ne.s64 	%p43, %rd4, 3;
	@%p43 bra 	$L__BB0_114;
	mov.b32 	%r969, 0;
	mov.u32 	%r970, %r969;
	mov.u32 	%r971, %r969;
	mov.u32 	%r972, %r969;
	mov.u32 	%r973, %r969;
	mov.u32 	%r1146, %r969;
$L__BB0_78:
	mul.wide.u32 	%rd25, %r1146, 4;
	add.s64 	%rd26, %rd1, %rd25;
	ld.local.u32 	%r371, [%rd26+4];
	shl.b32 	%r372, %r1146, 5;
	mov.b32 	%r1152, 0;
$L__BB0_79:
	.pragma "nounroll";
	shr.u32 	%r799, %r371, %r1152;
	and.b32  	%r800, %r799, 1;
	setp.eq.b32 	%p44, %r800, 1;
	not.pred 	%p45, %p44;
	add.s32 	%r801, %r372, %r1152;
	mul.lo.s32 	%r802, %r801, 5;
	mul.wide.u32 	%rd27, %r802, 4;
	add.s64 	%rd8, %rd5, %rd27;
	@%p45 bra 	$L__BB0_81;
	ld.global.u32 	%r803, [%rd8];
	xor.b32  	%r973, %r973, %r803;
	ld.global.u32 	%r804, [%rd8+4];
	xor.b32  	%r972, %r972, %r804;
	ld.global.u32 	%r805, [%rd8+8];
	xor.b32  	%r971, %r971, %r805;
	ld.global.u32 	%r806, [%rd8+12];
	xor.b32  	%r970, %r970, %r806;
	ld.global.u32 	%r807, [%rd8+16];
	xor.b32  	%r969, %r969, %r807;
$L__BB0_81:
	and.b32  	%r809, %r799, 2;
	setp.eq.s32 	%p46, %r809, 0;
	@%p46 bra 	$L__BB0_83;
	ld.global.u32 	%r810, [%rd8+20];
	xor.b32  	%r973, %r973, %r810;
	ld.global.u32 	%r811, [%rd8+24];
	xor.b32  	%r972, %r972, %r811;
	ld.global.u32 	%r812, [%rd8+28];
	xor.b32  	%r971, %r971, %r812;
	ld.global.u32 	%r813, [%rd8+32];
	xor.b32  	%r970, %r970, %r813;
	ld.global.u32 	%r814, [%rd8+36];
	xor.b32  	%r969, %r969, %r814;
$L__BB0_83:
	and.b32  	%r816, %r799, 4;
	setp.eq.s32 	%p47, %r816, 0;
	@%p47 bra 	$L__BB0_85;
	ld.global.u32 	%r817, [%rd8+40];
	xor.b32  	%r973, %r973, %r817;
	ld.global.u32 	%r818, [%rd8+44];
	xor.b32  	%r972, %r972, %r818;
	ld.global.u32 	%r819, [%rd8+48];
	xor.b32  	%r971, %r971, %r819;
	ld.global.u32 	%r820, [%rd8+52];
	xor.b32  	%r970, %r970, %r820;
	ld.global.u32 	%r821, [%rd8+56];
	xor.b32  	%r969, %r969, %r821;
$L__BB0_85:
	and.b32  	%r823, %r799, 8;
	setp.eq.s32 	%p48, %r823, 0;
	@%p48 bra 	$L__BB0_87;
	ld.global.u32 	%r824, [%rd8+60];
	xor.b32  	%r973, %r973, %r824;
	ld.global.u32 	%r825, [%rd8+64];
	xor.b32  	%r972, %r972, %r825;
	ld.global.u32 	%r826, [%rd8+68];
	xor.b32  	%r971, %r971, %r826;
	ld.global.u32 	%r827, [%rd8+72];
	xor.b32  	%r970, %r970, %r827;
	ld.global.u32 	%r828, [%rd8+76];
	xor.b32  	%r969, %r969, %r828;
$L__BB0_87:
	and.b32  	%r830, %r799, 16;
	setp.eq.s32 	%p49, %r830, 0;
	@%p49 bra 	$L__BB0_89;
	ld.global.u32 	%r831, [%rd8+80];
	xor.b32  	%r973, %r973, %r831;
	ld.global.u32 	%r832, [%rd8+84];
	xor.b32  	%r972, %r972, %r832;
	ld.global.u32 	%r833, [%rd8+88];
	xor.b32  	%r971, %r971, %r833;
	ld.global.u32 	%r834, [%rd8+92];
	xor.b32  	%r970, %r970, %r834;
	ld.global.u32 	%r835, [%rd8+96];
	xor.b32  	%r969, %r969, %r835;
$L__BB0_89:
	and.b32  	%r837, %r799, 32;
	setp.eq.s32 	%p50, %r837, 0;
	@%p50 bra 	$L__BB0_91;
	ld.global.u32 	%r838, [%rd8+100];
	xor.b32  	%r973, %r973, %r838;
	ld.global.u32 	%r839, [%rd8+104];
	xor.b32  	%r972, %r972, %r839;
	ld.global.u32 	%r840, [%rd8+108];
	xor.b32  	%r971, %r971, %r840;
	ld.global.u32 	%r841, [%rd8+112];
	xor.b32  	%r970, %r970, %r841;
	ld.global.u32 	%r842, [%rd8+116];
	xor.b32  	%r969, %r969, %r842;
$L__BB0_91:
	and.b32  	%r844, %r799, 64;
	setp.eq.s32 	%p51, %r844, 0;
	@%p51 bra 	$L__BB0_93;
	ld.global.u32 	%r845, [%rd8+120];
	xor.b32  	%r973, %r973, %r845;
	ld.global.u32 	%r846, [%rd8+124];
	xor.b32  	%r972, %r972, %r846;
	ld.global.u32 	%r847, [%rd8+128];
	xor.b32  	%r971, %r971, %r847;
	ld.global.u32 	%r848, [%rd8+132];
	xor.b32  	%r970, %r970, %r848;
	ld.global.u32 	%r849, [%rd8+136];
	xor.b32  	%r969, %r969, %r849;
$L__BB0_93:
	and.b32  	%r851, %r799, 128;
	setp.eq.s32 	%p52, %r851, 0;
	@%p52 bra 	$L__BB0_95;
	ld.global.u32 	%r852, [%rd8+140];
	xor.b32  	%r973, %r973, %r852;
	ld.global.u32 	%r853, [%rd8+144];
	xor.b32  	%r972, %r972, %r853;
	ld.global.u32 	%r854, [%rd8+148];
	xor.b32  	%r971, %r971, %r854;
	ld.global.u32 	%r855, [%rd8+152];
	xor.b32  	%r970, %r970, %r855;
	ld.global.u32 	%r856, [%rd8+156];
	xor.b32  	%r969, %r969, %r856;
$L__BB0_95:
	and.b32  	%r858, %r799, 256;
	setp.eq.s32 	%p53, %r858, 0;
	@%p53 bra 	$L__BB0_97;
	ld.global.u32 	%r859, [%rd8+160];
	xor.b32  	%r973, %r973, %r859;
	ld.global.u32 	%r860, [%rd8+164];
	xor.b32  	%r972, %r972, %r860;
	ld.global.u32 	%r861, [%rd8+168];
	xor.b32  	%r971, %r971, %r861;
	ld.global.u32 	%r862, [%rd8+172];
	xor.b32  	%r970, %r970, %r862;
	ld.global.u32 	%r863, [%rd8+176];
	xor.b32  	%r969, %r969, %r863;
$L__BB0_97:
	and.b32  	%r865, %r799, 512;
	setp.eq.s32 	%p54, %r865, 0;
	@%p54 bra 	$L__BB0_99;
	ld.global.u32 	%r866, [%rd8+180];
	xor.b32  	%r973, %r973, %r866;
	ld.global.u32 	%r867, [%rd8+184];
	xor.b32  	%r972, %r972, %r867;
	ld.global.u32 	%r868, [%rd8+188];
	xor.b32  	%r971, %r971, %r868;
	ld.global.u32 	%r869, [%rd8+192];
	xor.b32  	%r970, %r970, %r869;
	ld.global.u32 	%r870, [%rd8+196];
	xor.b32  	%r969, %r969, %r870;
$L__BB0_99:
	and.b32  	%r872, %r799, 1024;
	setp.eq.s32 	%p55, %r872, 0;
	@%p55 bra 	$L__BB0_101;
	ld.global.u32 	%r873, [%rd8+200];
	xor.b32  	%r973, %r973, %r873;
	ld.global.u32 	%r874, [%rd8+204];
	xor.b32  	%r972, %r972, %r874;
	ld.global.u32 	%r875, [%rd8+208];
	xor.b32  	%r971, %r971, %r875;
	ld.global.u32 	%r876, [%rd8+212];
	xor.b32  	%r970, %r970, %r876;
	ld.global.u32 	%r877, [%rd8+216];
	xor.b32  	%r969, %r969, %r877;
$L__BB0_101:
	and.b32  	%r879, %r799, 2048;
	setp.eq.s32 	%p56, %r879, 0;
	@%p56 bra 	$L__BB0_103;
	ld.global.u32 	%r880, [%rd8+220];
	xor.b32  	%r973, %r973, %r880;
	ld.global.u32 	%r881, [%rd8+224];
	xor.b32  	%r972, %r972, %r881;
	ld.global.u32 	%r882, [%rd8+228];
	xor.b32  	%r971, %r971, %r882;
	ld.global.u32 	%r883, [%rd8+232];
	xor.b32  	%r970, %r970, %r883;
	ld.global.u32 	%r884, [%rd8+236];
	xor.b32  	%r969, %r969, %r884;
$L__BB0_103:
	and.b32  	%r886, %r799, 4096;
	setp.eq.s32 	%p57, %r886, 0;
	@%p57 bra 	$L__BB0_105;
	ld.global.u32 	%r887, [%rd8+240];
	xor.b32  	%r973, %r973, %r887;
	ld.global.u32 	%r888, [%rd8+244];
	xor.b32  	%r972, %r972, %r888;
	ld.global.u32 	%r889, [%rd8+248];
	xor.b32  	%r971, %r971, %r889;
	ld.global.u32 	%r890, [%rd8+252];
	xor.b32  	%r970, %r970, %r890;
	ld.global.u32 	%r891, [%rd8+256];
	xor.b32  	%r969, %r969, %r891;
$L__BB0_105:
	and.b32  	%r893, %r799, 8192;
	setp.eq.s32 	%p58, %r893, 0;
	@%p58 bra 	$L__BB0_107;
	ld.global.u32 	%r894, [%rd8+260];
	xor.b32  	%r973, %r973, %r894;
	ld.global.u32 	%r895, [%rd8+264];
	xor.b32  	%r972, %r972, %r895;
	ld.global.u32 	%r896, [%rd8+268];
	xor.b32  	%r971, %r971, %r896;
	ld.global.u32 	%r897, [%rd8+272];
	xor.b32  	%r970, %r970, %r897;
	ld.global.u32 	%r898, [%rd8+276];
	xor.b32  	%r969, %r969, %r898;
$L__BB0_107:
	and.b32  	%r900, %r799, 16384;
	setp.eq.s32 	%p59, %r900, 0;
	@%p59 bra 	$L__BB0_109;
	ld.global.u32 	%r901, [%rd8+280];
	xor.b32  	%r973, %r973, %r901;
	ld.global.u32 	%r902, [%rd8+284];
	xor.b32  	%r972, %r972, %r902;
	ld.global.u32 	%r903, [%rd8+288];
	xor.b32  	%r971, %r971, %r903;
	ld.global.u32 	%r904, [%rd8+292];
	xor.b32  	%r970, %r970, %r904;
	ld.global.u32 	%r905, [%rd8+296];
	xor.b32  	%r969, %r969, %r905;
$L__BB0_109:
	and.b32  	%r907, %r799, 32768;
	setp.eq.s32 	%p60, %r907, 0;
	@%p60 bra 	$L__BB0_111;
	ld.global.u32 	%r908, [%rd8+300];
	xor.b32  	%r973, %r973, %r908;
	ld.global.u32 	%r909, [%rd8+304];
	xor.b32  	%r972, %r972, %r909;
	ld.global.u32 	%r910, [%rd8+308];
	xor.b32  	%r971, %r971, %r910;
	ld.global.u32 	%r911, [%rd8+312];
	xor.b32  	%r970, %r970, %r911;
	ld.global.u32 	%r912, [%rd8+316];
	xor.b32  	%r969, %r969, %r912;
$L__BB0_111:
	add.s32 	%r1152, %r1152, 16;
	setp.ne.s32 	%p61, %r1152, 32;
	@%p61 bra 	$L__BB0_79;
	mad.lo.s32 	%r913, %r1146, -31, %r372;
	add.s32 	%r1146, %r913, 1;
	setp.ne.s32 	%p62, %r1146, 5;
	@%p62 bra 	$L__BB0_78;
	st.local.u32 	[%rd1+4], %r973;
	st.local.v2.u32 	[%rd1+8], {%r972, %r971};
	st.local.v2.u32 	[%rd1+16], {%r970, %r969};
$L__BB0_114:
	shr.u64 	%rd46, %rd3, 2;
	add.s32 	%r956, %r956, 1;
	setp.gt.u64 	%p63, %rd3, 3;
	@%p63 bra 	$L__BB0_2;
$L__BB0_115:
	cvt.u32.u64 	%r914, %rd2;
	sub.f32 	%f7, %f6, %f5;
	shr.u32 	%r915, %r973, 2;
	xor.b32  	%r916, %r915, %r973;
	shl.b32 	%r917, %r969, 4;
	shl.b32 	%r918, %r916, 1;
	xor.b32  	%r919, %r918, %r917;
	xor.b32  	%r920, %r919, %r916;
	xor.b32  	%r921, %r920, %r969;
	add.s32 	%r922, %r1, %r921;
	add.s32 	%r923, %r922, 362437;
	cvt.rn.f32.u32 	%f8, %r923;
	fma.rn.f32 	%f9, %f8, 0f2F800000, 0f2F000000;
	fma.rn.f32 	%f1, %f7, %f9, %f5;
	shr.u32 	%r924, %r972, 2;
	xor.b32  	%r925, %r924, %r972;
	shl.b32 	%r926, %r921, 4;
	shl.b32 	%r927, %r925, 1;
	xor.b32  	%r928, %r927, %r926;
	xor.b32  	%r929, %r928, %r925;
	xor.b32  	%r930, %r929, %r921;
	add.s32 	%r931, %r1, %r930;
	add.s32 	%r932, %r931, 724874;
	cvt.rn.f32.u32 	%f10, %r932;
	fma.rn.f32 	%f11, %f10, 0f2F800000, 0f2F000000;
	fma.rn.f32 	%f2, %f7, %f11, %f5;
	shr.u32 	%r933, %r971, 2;
	xor.b32  	%r934, %r933, %r971;
	shl.b32 	%r935, %r930, 4;
	shl.b32 	%r936, %r934, 1;
	xor.b32  	%r937, %r936, %r935;
	xor.b32  	%r938, %r937, %r934;
	xor.b32  	%r939, %r938, %r930;
	add.s32 	%r940, %r1, %r939;
	add.s32 	%r941, %r940, 1087311;
	cvt.rn.f32.u32 	%f12, %r941;
	fma.rn.f32 	%f13, %f12, 0f2F800000, 0f2F000000;
	fma.rn.f32 	%f3, %f7, %f13, %f5;
	shr.u32 	%r942, %r970, 2;
	xor.b32  	%r943, %r942, %r970;
	shl.b32 	%r944, %r939, 4;
	shl.b32 	%r945, %r943, 1;
	xor.b32  	%r946, %r945, %r944;
	xor.b32  	%r947, %r946, %r943;
	xor.b32  	%r948, %r947, %r939;
	add.s32 	%r949, %r1, %r948;
	add.s32 	%r950, %r949, 1449748;
	cvt.rn.f32.u32 	%f14, %r950;
	fma.rn.f32 	%f15, %f14, 0f2F800000, 0f2F000000;
	fma.rn.f32 	%f4, %f7, %f15, %f5;
	setp.ge.s32 	%p64, %r914, %r552;
	@%p64 bra 	$L__BB0_117;
	ld.param.u64 	%rd45, [_Z25initializeRandomPositionsPfS_S_S_S_S_iffi_param_5];
	ld.param.u64 	%rd44, [_Z25initializeRandomPositionsPfS_S_S_S_S_iffi_param_4];
	ld.param.u64 	%rd43, [_Z25initializeRandomPositionsPfS_S_S_S_S_iffi_param_2];
	ld.param.u64 	%rd42, [_Z25initializeRandomPositionsPfS_S_S_S_S_iffi_param_1];
	ld.param.u64 	%rd41, [_Z25initializeRandomPositionsPfS_S_S_S_S_iffi_param_0];
	cvta.to.global.u64 	%rd28, %rd41;
	shl.b64 	%rd29, %rd2, 2;
	add.s64 	%rd30, %rd28, %rd29;
	st.global.f32 	[%rd30], %f1;
	cvta.to.global.u64 	%rd31, %rd44;
	add.s64 	%rd32, %rd31, %rd29;
	st.global.f32 	[%rd32], %f1;
	cvta.to.global.u64 	%rd33, %rd42;
	add.s64 	%rd34, %rd33, %rd29;
	st.global.f32 	[%rd34], %f2;
	cvta.to.global.u64 	%rd35, %rd45;
	add.s64 	%rd36, %rd35, %rd29;
	st.global.f32 	[%rd36], %f2;
	cvta.to.global.u64 	%rd37, %rd43;
	add.s64 	%rd38, %rd37, %rd29;
	st.global.f32 	[%rd38], %f3;
	cvta.to.global.u64 	%rd39, %rd13;
	add.s64 	%rd40, %rd39, %rd29;
	st.global.f32 	[%rd40], %f4;
$L__BB0_117:
	ret;

}
	// .globl	_Z9evalFunctPfS_S_
.visible .entry _Z9evalFunctPfS_S_(
	.param .u64 .ptr .align 1 _Z9evalFunctPfS_S__param_0,
	.param .u64 .ptr .align 1 _Z9evalFunctPfS_S__param_1,
	.param .u64 .ptr .align 1 _Z9evalFunctPfS_S__param_2
)
{
	.local .align 4 .b8 	__local_depot1[28];
	.reg .b64 	%SP;
	.reg .b64 	%SPL;
	.reg .pred 	%p<17>;
	.reg .b32 	%r<85>;
	.reg .b32 	%f<61>;
	.reg .b64 	%rd<50>;
	.reg .b64 	%fd<9>;

	mov.u64 	%SPL, __local_depot1;
	ld.param.u64 	%rd17, [_Z9evalFunctPfS_S__param_0];
	ld.param.u64 	%rd18, [_Z9evalFunctPfS_S__param_1];
	ld.param.u64 	%rd16, [_Z9evalFunctPfS_S__param_2];
	cvta.to.global.u64 	%rd19, %rd18;
	cvta.to.global.u64 	%rd20, %rd17;
	add.u64 	%rd1, %SPL, 0;
	mov.u32 	%r30, %tid.x;
	mov.u32 	%r31, %ctaid.x;
	mov.u32 	%r32, %ntid.x;
	mad.lo.s32 	%r1, %r31, %r32, %r30;
	mul.wide.s32 	%rd22, %r1, 4;
	add.s64 	%rd23, %rd20, %rd22;
	ld.global.f32 	%f16, [%rd23];
	fma.rn.f32 	%f17, %f16, %f16, 0f41A00000;
	add.s64 	%rd24, %rd19, %rd22;
	ld.global.f32 	%f1, [%rd24];
	fma.rn.f32 	%f2, %f1, %f1, %f17;
	cvt.f64.f32 	%fd1, %f16;
	mul.f64 	%fd2, %fd1, 0d401921FB54442D18;
	cvt.rn.f32.f64 	%f3, %fd2;
	mul.f32 	%f18, %f3, 0f3F22F983;
	cvt.rni.s32.f32 	%r80, %f18;
	cvt.rn.f32.s32 	%f19, %r80;
	fma.rn.f32 	%f20, %f19, 0fBFC90FDA, %f3;
	fma.rn.f32 	%f21, %f19, 0fB3A22168, %f20;
	fma.rn.f32 	%f59, %f19, 0fA7C234C5, %f21;
	abs.f32 	%f5, %f3;
	setp.ltu.f32 	%p1, %f5, 0f47CE4780;
	@%p1 bra 	$L__BB1_8;
	setp.neu.f32 	%p2, %f5, 0f7F800000;
	@%p2 bra 	$L__BB1_3;
	mov.f32 	%f24, 0f00000000;
	mul.rn.f32 	%f59, %f3, %f24;
	mov.b32 	%r80, 0;
	bra.uni 	$L__BB1_8;
$L__BB1_3:
	mov.b32 	%r3, %f3;
	shl.b32 	%r34, %r3, 8;
	or.b32  	%r4, %r34, -2147483648;
	mov.b64 	%rd46, 0;
	mov.b32 	%r77, 0;
	mov.u64 	%rd44, __cudart_i2opi_f;
	mov.u64 	%rd45, %rd1;
$L__BB1_4:
	.pragma "nounroll";
	ld.global.nc.u32 	%r35, [%rd44];
	mad.wide.u32 	%rd27, %r35, %r4, %rd46;
	shr.u64 	%rd46, %rd27, 32;
	st.local.u32 	[%rd45], %rd27;
	add.s32 	%r77, %r77, 1;
	add.s64 	%rd45, %rd45, 4;
	add.s64 	%rd44, %rd44, 4;
	setp.ne.s32 	%p3, %r77, 6;
	@%p3 bra 	$L__BB1_4;
	shr.u32 	%r36, %r3, 23;
	st.local.u32 	[%rd1+24], %rd46;
	and.b32  	%r7, %r36, 31;
	and.b32  	%r37, %r36, 224;
	add.s32 	%r38, %r37, -128;
	shr.u32 	%r39, %r38, 5;
	mul.wide.u32 	%rd28, %r39, 4;
	sub.s64 	%rd8, %rd1, %rd28;
	ld.local.u32 	%r78, [%rd8+24];
	ld.local.u32 	%r79, [%rd8+20];
	setp.eq.s32 	%p4, %r7, 0;
	@%p4 bra 	$L__BB1_7;
	shf.l.wrap.b32 	%r78, %r79, %r78, %r7;
	ld.local.u32 	%r40, [%rd8+16];
	shf.l.wrap.b32 	%r79, %r40, %r79, %r7;
$L__BB1_7:
	shr.u32 	%r41, %r78, 30;
	shf.l.wrap.b32 	%r42, %r79, %r78, 2;
	shl.b32 	%r43, %r79, 2;
	shr.u32 	%r44, %r42, 31;
	add.s32 	%r45, %r44, %r41;
	neg.s32 	%r46, %r45;
	setp.lt.s32 	%p5, %r3, 0;
	selp.b32 	%r80, %r46, %r45, %p5;
	xor.b32  	%r47, %r42, %r3;
	shr.s32 	%r48, %r42, 31;
	xor.b32  	%r49, %r48, %r42;
	xor.b32  	%r50, %r48, %r43;
	cvt.u64.u32 	%rd29, %r49;
	shl.b64 	%rd30, %rd29, 32;
	cvt.u64.u32 	%rd31, %r50;
	or.b64  	%rd32, %rd30, %rd31;
	cvt.rn.f64.s64 	%fd3, %rd32;
	mul.f64 	%fd4, %fd3, 0d3BF921FB54442D19;
	cvt.rn.f32.f64 	%f22, %fd4;
	neg.f32 	%f23, %f22;
	setp.lt.s32 	%p6, %r47, 0;
	selp.f32 	%f59, %f23, %f22, %p6;
$L__BB1_8:
	add.s32 	%r52, %r80, 1;
	mul.rn.f32 	%f25, %f59, %f59;
	and.b32  	%r53, %r80, 1;
	setp.eq.b32 	%p7, %r53, 1;
	selp.f32 	%f26, %f59, 0f3F800000, %p7;
	fma.rn.f32 	%f27, %f25, %f26, 0f00000000;
	fma.rn.f32 	%f28, %f25, 0f37CBAC00, 0fBAB607ED;
	selp.f32 	%f29, 0fB94D4153, %f28, %p7;
	selp.f32 	%f30, 0f3C0885E4, 0f3D2AAABB, %p7;
	fma.rn.f32 	%f31, %f29, %f25, %f30;
	selp.f32 	%f32, 0fBE2AAAA8, 0fBEFFFFFF, %p7;
	fma.rn.f32 	%f33, %f31, %f25, %f32;
	fma.rn.f32 	%f34, %f33, %f27, %f26;
	and.b32  	%r54, %r52, 2;
	setp.eq.s32 	%p8, %r54, 0;
	mov.f32 	%f35, 0f00000000;
	sub.f32 	%f36, %f35, %f34;
	selp.f32 	%f9, %f34, %f36, %p8;
	cvt.f64.f32 	%fd5, %f1;
	mul.f64 	%fd6, %fd5, 0d401921FB54442D18;
	cvt.rn.f32.f64 	%f10, %fd6;
	mul.f32 	%f37, %f10, 0f3F22F983;
	cvt.rni.s32.f32 	%r84, %f37;
	cvt.rn.f32.s32 	%f38, %r84;
	fma.rn.f32 	%f39, %f38, 0fBFC90FDA, %f10;
	fma.rn.f32 	%f40, %f38, 0fB3A22168, %f39;
	fma.rn.f32 	%f60, %f38, 0fA7C234C5, %f40;
	abs.f32 	%f12, %f10;
	setp.ltu.f32 	%p9, %f12, 0f47CE4780;
	@%p9 bra 	$L__BB1_16;
	setp.neu.f32 	%p10, %f12, 0f7F800000;
	@%p10 bra 	$L__BB1_11;
	mov.f32 	%f43, 0f00000000;
	mul.rn.f32 	%f60, %f10, %f43;
	mov.b32 	%r84, 0;
	bra.uni 	$L__BB1_16;
$L__BB1_11:
	mov.b32 	%r17, %f10;
	shl.b32 	%r56, %r17, 8;
	or.b32  	%r18, %r56, -2147483648;
	mov.b64 	%rd49, 0;
	mov.b32 	%r81, 0;
	mov.u64 	%rd47, __cudart_i2opi_f;
	mov.u64 	%rd48, %rd1;
$L__BB1_12:
	.pragma "nounroll";
	ld.global.nc.u32 	%r57, [%rd47];
	mad.wide.u32 	%rd35, %r57, %r18, %rd49;
	shr.u64 	%rd49, %rd35, 32;
	st.local.u32 	[%rd48], %rd35;
	add.s32 	%r81, %r81, 1;
	add.s64 	%rd48, %rd48, 4;
	add.s64 	%rd47, %rd47, 4;
	setp.ne.s32 	%p11, %r81, 6;
	@%p11 bra 	$L__BB1_12;
	shr.u32 	%r58, %r17, 23;
	st.local.u32 	[%rd1+24], %rd49;
	and.b32  	%r21, %r58, 31;
	and.b32  	%r59, %r58, 224;
	add.s32 	%r60, %r59, -128;
	shr.u32 	%r61, %r60, 5;
	mul.wide.u32 	%rd36, %r61, 4;
	sub.s64 	%rd15, %rd1, %rd36;
	ld.local.u32 	%r82, [%rd15+24];
	ld.local.u32 	%r83, [%rd15+20];
	setp.eq.s32 	%p12, %r21, 0;
	@%p12 bra 	$L__BB1_15;
	shf.l.wrap.b32 	%r82, %r83, %r82, %r21;
	ld.local.u32 	%r62, [%rd15+16];
	shf.l.wrap.b32 	%r83, %r62, %r83, %r21;
$L__BB1_15:
	shr.u32 	%r63, %r82, 30;
	shf.l.wrap.b32 	%r64, %r83, %r82, 2;
	shl.b32 	%r65, %r83, 2;
	shr.u32 	%r66, %r64, 31;
	add.s32 	%r67, %r66, %r63;
	neg.s32 	%r68, %r67;
	setp.lt.s32 	%p13, %r17, 0;
	selp.b32 	%r84, %r68, %r67, %p13;
	xor.b32  	%r69, %r64, %r17;
	shr.s32 	%r70, %r64, 31;
	xor.b32  	%r71, %r70, %r64;
	xor.b32  	%r72, %r70, %r65;
	cvt.u64.u32 	%rd37, %r71;
	shl.b64 	%rd38, %rd37, 32;
	cvt.u64.u32 	%rd39, %r72;
	or.b64  	%rd40, %rd38, %rd39;
	cvt.rn.f64.s64 	%fd7, %rd40;
	mul.f64 	%fd8, %fd7, 0d3BF921FB54442D19;
	cvt.rn.f32.f64 	%f41, %fd8;
	neg.f32 	%f42, %f41;
	setp.lt.s32 	%p14, %r69, 0;
	selp.f32 	%f60, %f42, %f41, %p14;
$L__BB1_16:
	cvta.to.global.u64 	%rd41, %rd16;
	add.s32 	%r74, %r84, 1;
	mul.rn.f32 	%f44, %f60, %f60;
	and.b32  	%r75, %r84, 1;
	setp.eq.b32 	%p15, %r75, 1;
	selp.f32 	%f45, %f60, 0f3F800000, %p15;
	fma.rn.f32 	%f46, %f44, %f45, 0f00000000;
	fma.rn.f32 	%f47, %f44, 0f37CBAC00, 0fBAB607ED;
	selp.f32 	%f48, 0fB94D4153, %f47, %p15;
	selp.f32 	%f49, 0f3C0885E4, 0f3D2AAABB, %p15;
	fma.rn.f32 	%f50, %f48, %f44, %f49;
	selp.f32 	%f51, 0fBE2AAAA8, 0fBEFFFFFF, %p15;
	fma.rn.f32 	%f52, %f50, %f44, %f51;
	fma.rn.f32 	%f53, %f52, %f46, %f45;
	and.b32  	%r76, %r74, 2;
	setp.eq.s32 	%p16, %r76, 0;
	mov.f32 	%f54, 0f00000000;
	sub.f32 	%f55, %f54, %f53;
	selp.f32 	%f56, %f53, %f55, %p16;
	add.f32 	%f57, %f9, %f56;
	fma.rn.f32 	%f58, %f57, 0fC1200000, %f2;
	add.s64 	%rd43, %rd41, %rd22;
	st.global.f32 	[%rd43], %f58;
	ret;

}
	// .globl	_Z18copyTwoFloatValuesPfS_i
.visible .entry _Z18copyTwoFloatValuesPfS_i(
	.param .u64 .ptr .align 1 _Z18copyTwoFloatValuesPfS_i_param_0,
	.param .u64 .ptr .align 1 _Z18copyTwoFloatValuesPfS_i_param_1,
	.param .u32 _Z18copyTwoFloatValuesPfS_i_param_2
)
{
	.reg .pred 	%p<2>;
	.reg .b32 	%r<6>;
	.reg .b32 	%f<2>;
	.reg .b64 	%rd<8>;

	ld.param.u64 	%rd1, [_Z18copyTwoFloatValuesPfS_i_param_0];
	ld.param.u64 	%rd2, [_Z18copyTwoFloatValuesPfS_i_param_1];
	ld.param.u32 	%r2, [_Z18copyTwoFloatValuesPfS_i_param_2];
	mov.u32 	%r3, %tid.x;
	mov.u32 	%r4, %ctaid.x;
	mov.u32 	%r5, %ntid.x;
	mad.lo.s32 	%r1, %r4, %r5, %r3;
	setp.ge.s32 	%p1, %r1, %r2;
	@%p1 bra 	$L__BB2_2;
	cvta.to.global.u64 	%rd3, %rd1;
	cvta.to.global.u64 	%rd4, %rd2;
	mul.wide.s32 	%rd5, %r1, 4;
	add.s64 	%rd6, %rd3, %rd5;
	ld.global.f32 	%f1, [%rd6];
	add.s64 	%rd7, %rd4, %rd5;
	st.global.f32 	[%rd7], %f1;
$L__BB2_2:
	ret;

}
	// .globl	_Z16updateBestGlobalPfS_Pii
.visible .entry _Z16updateBestGlobalPfS_Pii(
	.param .u64 .ptr .align 1 _Z16updateBestGlobalPfS_Pii_param_0,
	.param .u64 .ptr .align 1 _Z16updateBestGlobalPfS_Pii_param_1,
	.param .u64 .ptr .align 1 _Z16updateBestGlobalPfS_Pii_param_2,
	.param .u32 _Z16updateBestGlobalPfS_Pii_param_3
)
{
	.reg .pred 	%p<39>;
	.reg .b32 	%r<55>;
	.reg .b32 	%f<110>;
	.reg .b64 	%rd<18>;

	ld.param.u64 	%rd10, [_Z16updateBestGlobalPfS_Pii_param_0];
	ld.param.u64 	%rd11, [_Z16updateBestGlobalPfS_Pii_param_1];
	ld.param.u64 	%rd12, [_Z16updateBestGlobalPfS_Pii_param_2];
	ld.param.u32 	%r18, [_Z16updateBestGlobalPfS_Pii_param_3];
	cvta.to.global.u64 	%rd1, %rd12;
	cvta.to.global.u64 	%rd2, %rd11;
	cvta.to.global.u64 	%rd3, %rd10;
	ld.global.f32 	%f83, [%rd3];
	st.global.f32 	[%rd2], %f83;
	mov.b32 	%r19, 0;
	st.global.u32 	[%rd1], %r19;
	setp.lt.s32 	%p1, %r18, 3;
	@%p1 bra 	$L__BB3_71;
	add.s32 	%r1, %r18, -2;
	add.s32 	%r21, %r18, -3;
	and.b32  	%r2, %r1, 15;
	setp.lt.u32 	%p2, %r21, 15;
	mov.b32 	%r51, 1;
	@%p2 bra 	$L__BB3_36;
	and.b32  	%r3, %r1, -16;
	mov.b32 	%r49, 1;
$L__BB3_3:
	.pragma "nounroll";
	mul.wide.u32 	%rd13, %r49, 4;
	add.s64 	%rd4, %rd3, %rd13;
	ld.global.f32 	%f1, [%rd4];
	ld.global.f32 	%f86, [%rd2];
	setp.geu.f32 	%p3, %f1, %f86;
	@%p3 bra 	$L__BB3_5;
	st.global.f32 	[%rd2], %f1;
	st.global.u32 	[%rd1], %r49;
	ld.global.f32 	%f86, [%rd2];
$L__BB3_5:
	ld.global.f32 	%f5, [%rd4+4];
	setp.geu.f32 	%p4, %f5, %f86;
	@%p4 bra 	$L__BB3_7;
	add.s32 	%r23, %r49, 1;
	st.global.f32 	[%rd2], %f5;
	st.global.u32 	[%rd1], %r23;
	ld.global.f32 	%f86, [%rd2];
$L__BB3_7:
	ld.global.f32 	%f8, [%rd4+8];
	setp.geu.f32 	%p5, %f8, %f86;
	@%p5 bra 	$L__BB3_9;
	add.s32 	%r24, %r49, 2;
	st.global.f32 	[%rd2], %f8;
	st.global.u32 	[%rd1], %r24;
	ld.global.f32 	%f86, [%rd2];
$L__BB3_9:
	ld.global.f32 	%f11, [%rd4+12];
	setp.geu.f32 	%p6, %f11, %f86;
	@%p6 bra 	$L__BB3_11;
	add.s32 	%r25, %r49, 3;
	st.global.f32 	[%rd2], %f11;
	st.global.u32 	[%rd1], %r25;
	ld.global.f32 	%f86, [%rd2];
$L__BB3_11:
	ld.global.f32 	%f14, [%rd4+16];
	setp.geu.f32 	%p7, %f14, %f86;
	@%p7 bra 	$L__BB3_13;
	add.s32 	%r26, %r49, 4;
	st.global.f32 	[%rd2], %f14;
	st.global.u32 	[%rd1], %r26;
	ld.global.f32 	%f86, [%rd2];
$L__BB3_13:
	ld.global.f32 	%f17, [%rd4+20];
	setp.geu.f32 	%p8, %f17, %f86;
	@%p8 bra 	$L__BB3_15;
	add.s32 	%r27, %r49, 5;
	st.global.f32 	[%rd2], %f17;
	st.global.u32 	[%rd1], %r27;
	ld.global.f32 	%f86, [%rd2];
$L__BB3_15:
	ld.global.f32 	%f20, [%rd4+24];
	setp.geu.f32 	%p9, %f20, %f86;
	@%p9 bra 	$L__BB3_17;
	add.s32 	%r28, %r49, 6;
	st.global.f32 	[%rd2], %f20;
	st.global.u32 	[%rd1], %r28;
	ld.global.f32 	%f86, [%rd2];
$L__BB3_17:
	ld.global.f32 	%f23, [%rd4+28];
	setp.geu.f32 	%p10, %f23, %f86;
	@%p10 bra 	$L__BB3_19;
	add.s32 	%r29, %r49, 7;
	st.global.f32 	[%rd2], %f23;
	st.global.u32 	[%rd1], %r29;
	ld.global.f32 	%f86, [%rd2];
$L__BB3_19:
	ld.global.f32 	%f26, [%rd4+32];
	setp.geu.f32 	%p11, %f26, %f86;
	@%p11 bra 	$L__BB3_21;
	add.s32 	%r30, %r49, 8;
	st.global.f32 	[%rd2], %f26;
	st.global.u32 	[%rd1], %r30;
	ld.global.f32 	%f86, [%rd2];
$L__BB3_21:
	ld.global.f32 	%f29, [%rd4+36];
	setp.geu.f32 	%p12, %f29, %f86;
	@%p12 bra 	$L__BB3_23;
	add.s32 	%r31, %r49, 9;
	st.global.f32 	[%rd2], %f29;
	st.global.u32 	[%rd1], %r31;
	ld.global.f32 	%f86, [%rd2];
$L__BB3_23:
	ld.global.f32 	%f32, [%rd4+40];
	setp.geu.f32 	%p13, %f32, %f86;
	@%p13 bra 	$L__BB3_25;
	add.s32 	%r32, %r49, 10;
	st.global.f32 	[%rd2], %f32;
	st.global.u32 	[%rd1], %r32;
	ld.global.f32 	%f86, [%rd2];
$L__BB3_25:
	ld.global.f32 	%f35, [%rd4+44];
	setp.geu.f32 	%p14, %f35, %f86;
	@%p14 bra 	$L__BB3_27;
	add.s32 	%r33, %r49, 11;
	st.global.f32 	[%rd2], %f35;
	st.global.u32 	[%rd1], %r33;
	ld.global.f32 	%f86, [%rd2];
$L__BB3_27:
	ld.global.f32 	%f38, [%rd4+48];
	setp.geu.f32 	%p15, %f38, %f86;
	@%p15 bra 	$L__BB3_29;
	add.s32 	%r34, %r49, 12;
	st.global.f32 	[%rd2], %f38;
	st.global.u32 	[%rd1], %r34;
	ld.global.f32 	%f86, [%rd2];
$L__BB3_29:
	ld.global.f32 	%f41, [%rd4+52];
	setp.geu.f32 	%p16, %f41, %f86;
	@%p16 bra 	$L__BB3_31;
	add.s32 	%r35, %r49, 13;
	st.global.f32 	[%rd2], %f41;
	st.global.u32 	[%rd1], %r35;
	ld.global.f32 	%f86, [%rd2];
$L__BB3_31:
	ld.global.f32 	%f44, [%rd4+56];
	setp.geu.f32 	%p17, %f44, %f86;
	@%p17 bra 	$L__BB3_33;
	add.s32 	%r36, %r49, 14;
	st.global.f32 	[%rd2], %f44;
	st.global.u32 	[%rd1], %r36;
	ld.global.f32 	%f86, [%rd2];
$L__BB3_33:
	ld.global.f32 	%f47, [%rd4+60];
	setp.geu.f32 	%p18, %f47, %f86;
	@%p18 bra 	$L__BB3_35;
	add.s32 	%r37, %r49, 15;
	st.global.f32 	[%rd2], %f47;
	st.global.u32 	[%rd1], %r37;
$L__BB3_35:
	add.s32 	%r51, %r49, 16;
	add.s32 	%r38, %r49, 15;
	setp.ne.s32 	%p19, %r38, %r3;
	mov.u32 	%r49, %r51;
	@%p19 bra 	$L__BB3_3;
$L__BB3_36:
	setp.eq.s32 	%p20, %r2, 0;
	@%p20 bra 	$L__BB3_71;
	and.b32  	%r7, %r1, 7;
	setp.lt.u32 	%p21, %r2, 8;
	@%p21 bra 	$L__BB3_55;
	mul.wide.u32 	%rd14, %r51, 4;
	add.s64 	%rd5, %rd3, %rd14;
	ld.global.f32 	%f48, [%rd5];
	ld.global.f32 	%f101, [%rd2];
	setp.geu.f32 	%p22, %f48, %f101;
	@%p22 bra 	$L__BB3_40;
	st.global.f32 	[%rd2], %f48;
	st.global.u32 	[%rd1], %r51;
	ld.global.f32 	%f101, [%rd2];
$L__BB3_40:
	ld.global.f32 	%f52, [%rd5+4];
	setp.geu.f32 	%p23, %f52, %f101;
	@%p23 bra 	$L__BB3_42;
	add.s32 	%r39, %r51, 1;
	st.global.f32 	[%rd2], %f52;
	st.global.u32 	[%rd1], %r39;
	ld.global.f32 	%f101, [%rd2];
$L__BB3_42:
	ld.global.f32 	%f55, [%rd5+8];
	setp.geu.f32 	%p24, %f55, %f101;
	@%p24 bra 	$L__BB3_44;
	add.s32 	%r40, %r51, 2;
	st.global.f32 	[%rd2], %f55;
	st.global.u32 	[%rd1], %r40;
	ld.global.f32 	%f101, [%rd2];
$L__BB3_44:
	ld.global.f32 	%f58, [%rd5+12];
	setp.geu.f32 	%p25, %f58, %f101;
	@%p25 bra 	$L__BB3_46;
	add.s32 	%r41, %r51, 3;
	st.global.f32 	[%rd2], %f58;
	st.global.u32 	[%rd1], %r41;
	ld.global.f32 	%f101, [%rd2];
$L__BB3_46:
	ld.global.f32 	%f61, [%rd5+16];
	setp.geu.f32 	%p26, %f61, %f101;
	@%p26 bra 	$L__BB3_48;
	add.s32 	%r42, %r51, 4;
	st.global.f32 	[%rd2], %f61;
	st.global.u32 	[%rd1], %r42;
	ld.global.f32 	%f101, [%rd2];
$L__BB3_48:
	ld.global.f32 	%f64, [%rd5+20];
	setp.geu.f32 	%p27, %f64, %f101;
	@%p27 bra 	$L__BB3_50;
	add.s32 	%r43, %r51, 5;
	st.global.f32 	[%rd2], %f64;
	st.global.u32 	[%rd1], %r43;
	ld.global.f32 	%f101, [%rd2];
$L__BB3_50:
	ld.global.f32 	%f67, [%rd5+24];
	setp.geu.f32 	%p28, %f67, %f101;
	@%p28 bra 	$L__BB3_52;
	add.s32 	%r44, %r51, 6;
	st.global.f32 	[%rd2], %f67;
	st.global.u32 	[%rd1], %r44;
	ld.global.f32 	%f101, [%rd2];
$L__BB3_52:
	ld.global.f32 	%f70, [%rd5+28];
	setp.geu.f32 	%p29, %f70, %f101;
	@%p29 bra 	$L__BB3_54;
	add.s32 	%r45, %r51, 7;
	st.global.f32 	[%rd2], %f70;
	st.global.u32 	[%rd1], %r45;
$L__BB3_54:
	add.s32 	%r51, %r51, 8;
$L__BB3_55:
	setp.eq.s32 	%p30, %r7, 0;
	@%p30 bra 	$L__BB3_71;
	and.b32  	%r10, %r1, 3;
	setp.lt.u32 	%p31, %r7, 4;
	@%p31 bra 	$L__BB3_66;
	mul.wide.u32 	%rd15, %r51, 4;
	add.s64 	%rd6, %rd3, %rd15;
	ld.global.f32 	%f71, [%rd6];
	ld.global.f32 	%f108, [%rd2];
	setp.geu.f32 	%p32, %f71, %f108;
	@%p32 bra 	$L__BB3_59;
	st.global.f32 	[%rd2], %f71;
	st.global.u32 	[%rd1], %r51;
	ld.global.f32 	%f108, [%rd2];
$L__BB3_59:
	ld.global.f32 	%f75, [%rd6+4];
	setp.geu.f32 	%p33, %f75, %f108;
	@%p33 bra 	$L__BB3_61;
	add.s32 	%r46, %r51, 1;
	st.global.f32 	[%rd2], %f75;
	st.global.u32 	[%rd1], %r46;
	ld.global.f32 	%f108, [%rd2];
$L__BB3_61:
	ld.global.f32 	%f78, [%rd6+8];
	setp.geu.f32 	%p34, %f78, %f108;
	@%p34 bra 	$L__BB3_63;
	add.s32 	%r47, %r51, 2;
	st.global.f32 	[%rd2], %f78;
	st.global.u32 	[%rd1], %r47;
	ld.global.f32 	%f108, [%rd2];
$L__BB3_63:
	ld.global.f32 	%f81, [%rd6+12];
	setp.geu.f32 	%p35, %f81, %f108;
	@%p35 bra 	$L__BB3_65;
	add.s32 	%r48, %r51, 3;
	st.global.f32 	[%rd2], %f81;
	st.global.u32 	[%rd1], %r48;
$L__BB3_65:
	add.s32 	%r51, %r51, 4;
$L__BB3_66:
	setp.eq.s32 	%p36, %r10, 0;
	@%p36 bra 	$L__BB3_71;
	mul.wide.u32 	%rd16, %r51, 4;
	add.s64 	%rd17, %rd3, %rd16;
	neg.s32 	%r53, %r10;
$L__BB3_68:
	.pragma "nounroll";
	ld.global.f32 	%f82, [%rd17];
	ld.global.f32 	%f84, [%rd2];
	setp.geu.f32 	%p37, %f82, %f84;
	@%p37 bra 	$L__BB3_70;
	st.global.f32 	[%rd2], %f82;
	st.global.u32 	[%rd1], %r51;
$L__BB3_70:
	add.s32 	%r51, %r51, 1;
	add.s64 	%rd17, %rd17, 4;
	add.s32 	%r53, %r53, 1;
	setp.ne.s32 	%p38, %r53, 0;
	@%p38 bra 	$L__BB3_68;
$L__BB3_71:
	ret;

}
	// .globl	_Z14updateVelocityPfS_S_S_S_S_PifffiP17curandStateXORWOW
.visible .entry _Z14updateVelocityPfS_S_S_S_S_PifffiP17curandStateXORWOW(
	.param .u64 .ptr .align 1 _Z14updateVelocityPfS_S_S_S_S_PifffiP17curandStateXORWOW_param_0,
	.param .u64 .ptr .align 1 _Z14updateVelocityPfS_S_S_S_S_PifffiP17curandStateXORWOW_param_1,
	.param .u64 .ptr .align 1 _Z14updateVelocityPfS_S_S_S_S_PifffiP17curandStateXORWOW_param_2,
	.param .u64 .ptr .align 1 _Z14updateVelocityPfS_S_S_S_S_PifffiP17curandStateXORWOW_param_3,
	.param .u64 .ptr .align 1 _Z14updateVelocityPfS_S_S_S_S_PifffiP17curandStateXORWOW_param_4,
	.param .u64 .ptr .align 1 _Z14updateVelocityPfS_S_S_S_S_PifffiP17curandStateXORWOW_param_5,
	.param .u64 .ptr .align 1 _Z14updateVelocityPfS_S_S_S_S_PifffiP17curandStateXORWOW_param_6,
	.param .f32 _Z14updateVelocityPfS_S_S_S_S_PifffiP17curandStateXORWOW_param_7,
	.param .f32 _Z14updateVelocityPfS_S_S_S_S_PifffiP17curandStateXORWOW_param_8,
	.param .f32 _Z14updateVelocityPfS_S_S_S_S_PifffiP17curandStateXORWOW_param_9,
	.param .u32 _Z14updateVelocityPfS_S_S_S_S_PifffiP17curandStateXORWOW_param_10,
	.param .u64 .ptr .align 1 _Z14updateVelocityPfS_S_S_S_S_PifffiP17curandStateXORWOW_param_11
)
{
	.reg .pred 	%p<2>;
	.reg .b32 	%r<32>;
	.reg .b32 	%f<28>;
	.reg .b64 	%rd<32>;

	ld.param.u64 	%rd2, [_Z14updateVelocityPfS_S_S_S_S_PifffiP17curandStateXORWOW_param_1];
	ld.param.u64 	%rd4, [_Z14updateVelocityPfS_S_S_S_S_PifffiP17curandStateXORWOW_param_3];
	ld.param.u64 	%rd5, [_Z14updateVelocityPfS_S_S_S_S_PifffiP17curandStateXORWOW_param_4];
	ld.param.f32 	%f1, [_Z14updateVelocityPfS_S_S_S_S_PifffiP17curandStateXORWOW_param_7];
	ld.param.f32 	%f2, [_Z14updateVelocityPfS_S_S_S_S_PifffiP17curandStateXORWOW_param_8];
	ld.param.f32 	%f3, [_Z14updateVelocityPfS_S_S_S_S_PifffiP17curandStateXORWOW_param_9];
	ld.param.u32 	%r2, [_Z14updateVelocityPfS_S_S_S_S_PifffiP17curandStateXORWOW_param_10];
	ld.param.u64 	%rd8, [_Z14updateVelocityPfS_S_S_S_S_PifffiP17curandStateXORWOW_param_11];
	mov.u32 	%r3, %tid.x;
	mov.u32 	%r4, %ctaid.x;
	mov.u32 	%r5, %ntid.x;
	mad.lo.s32 	%r1, %r4, %r5, %r3;
	setp.ge.s32 	%p1, %r1, %r2;
	@%p1 bra 	$L__BB4_2;
	ld.param.u64 	%rd31, [_Z14updateVelocityPfS_S_S_S_S_PifffiP17curandStateXORWOW_param_6];
	ld.param.u64 	%rd30, [_Z14updateVelocityPfS_S_S_S_S_PifffiP17curandStateXORWOW_param_5];
	ld.param.u64 	%rd29, [_Z14updateVelocityPfS_S_S_S_S_PifffiP17curandStateXORWOW_param_2];
	ld.param.u64 	%rd28, [_Z14updateVelocityPfS_S_S_S_S_PifffiP17curandStateXORWOW_param_0];
	cvta.to.global.u64 	%rd9, %rd8;
	cvta.to.global.u64 	%rd10, %rd5;
	cvta.to.global.u64 	%rd11, %rd29;
	cvta.to.global.u64 	%rd12, %rd28;
	cvta.to.global.u64 	%rd13, %rd31;
	cvta.to.global.u64 	%rd14, %rd30;
	cvta.to.global.u64 	%rd15, %rd4;
	cvta.to.global.u64 	%rd16, %rd2;
	ld.global.v2.u32 	{%r6, %r7}, [%rd9];
	shr.u32 	%r8, %r7, 2;
	xor.b32  	%r9, %r8, %r7;
	ld.global.v2.u32 	{%r10, %r11}, [%rd9+8];
	ld.global.v2.u32 	{%r12, %r13}, [%rd9+16];
	shl.b32 	%r14, %r13, 4;
	shl.b32 	%r15, %r9, 1;
	xor.b32  	%r16, %r15, %r14;
	xor.b32  	%r17, %r16, %r9;
	xor.b32  	%r18, %r17, %r13;
	add.s32 	%r19, %r6, %r18;
	add.s32 	%r20, %r19, 362437;
	cvt.rn.f32.u32 	%f4, %r20;
	fma.rn.f32 	%f5, %f4, 0f2F800000, 0f2F000000;
	shr.u32 	%r21, %r10, 2;
	xor.b32  	%r22, %r21, %r10;
	st.global.v2.u32 	[%rd9+8], {%r12, %r13};
	shl.b32 	%r23, %r18, 4;
	shl.b32 	%r24, %r22, 1;
	xor.b32  	%r25, %r24, %r23;
	xor.b32  	%r26, %r25, %r22;
	xor.b32  	%r27, %r26, %r18;
	st.global.v2.u32 	[%rd9+16], {%r18, %r27};
	add.s32 	%r28, %r6, 724874;
	st.global.v2.u32 	[%rd9], {%r28, %r11};
	add.s32 	%r29, %r27, %r28;
	cvt.rn.f32.u32 	%f6, %r29;
	fma.rn.f32 	%f7, %f6, 0f2F800000, 0f2F000000;
	mul.wide.s32 	%rd17, %r1, 4;
	add.s64 	%rd18, %rd10, %rd17;
	ld.global.f32 	%f8, [%rd18];
	mul.f32 	%f9, %f2, %f5;
	add.s64 	%rd19, %rd11, %rd17;
	ld.global.f32 	%f10, [%rd19];
	add.s64 	%rd20, %rd12, %rd17;
	ld.global.f32 	%f11, [%rd20];
	sub.f32 	%f12, %f10, %f11;
	mul.f32 	%f13, %f9, %f12;
	fma.rn.f32 	%f14, %f1, %f8, %f13;
	mul.f32 	%f15, %f3, %f7;
	ld.global.u32 	%r30, [%rd13];
	mul.wide.s32 	%rd21, %r30, 4;
	add.s64 	%rd22, %rd11, %rd21;
	ld.global.f32 	%f16, [%rd22];
	sub.f32 	%f17, %f16, %f11;
	fma.rn.f32 	%f18, %f15, %f17, %f14;
	st.global.f32 	[%rd18], %f18;
	add.s64 	%rd23, %rd14, %rd17;
	ld.global.f32 	%f19, [%rd23];
	add.s64 	%rd24, %rd15, %rd17;
	ld.global.f32 	%f20, [%rd24];
	add.s64 	%rd25, %rd16, %rd17;
	ld.global.f32 	%f21, [%rd25];
	sub.f32 	%f22, %f20, %f21;
	mul.f32 	%f23, %f9, %f22;
	fma.rn.f32 	%f24, %f1, %f19, %f23;
	ld.global.u32 	%r31, [%rd13];
	mul.wide.s32 	%rd26, %r31, 4;
	add.s64 	%rd27, %rd15, %rd26;
	ld.global.f32 	%f25, [%rd27];
	sub.f32 	%f26, %f25, %f21;
	fma.rn.f32 	%f27, %f15, %f26, %f24;
	st.global.f32 	[%rd23], %f27;
$L__BB4_2:
	ret;

}
	// .globl	_Z14updatePositionPfS_S_S_S_S_S_i
.visible .entry _Z14updatePositionPfS_S_S_S_S_S_i(
	.param .u64 .ptr .align 1 _Z14updatePositionPfS_S_S_S_S_S_i_param_0,
	.param .u64 .ptr .align 1 _Z14updatePositionPfS_S_S_S_S_S_i_param_1,
	.param .u64 .ptr .align 1 _Z14updatePositionPfS_S_S_S_S_S_i_param_2,
	.param .u64 .ptr .align 1 _Z14updatePositionPfS_S_S_S_S_S_i_param_3,
	.param .u64 .ptr .align 1 _Z14updatePositionPfS_S_S_S_S_S_i_param_4,
	.param .u64 .ptr .align 1 _Z14updatePositionPfS_S_S_S_S_S_i_param_5,
	.param .u64 .ptr .align 1 _Z14updatePositionPfS_S_S_S_S_S_i_param_6,
	.param .u32 _Z14updatePositionPfS_S_S_S_S_S_i_param_7
)
{
	.local .align 4 .b8 	__local_depot5[28];
	.reg .b64 	%SP;
	.reg .b64 	%SPL;
	.reg .pred 	%p<19>;
	.reg .b32 	%r<86>;
	.reg .b32 	%f<69>;
	.reg .b64 	%rd<63>;
	.reg .b64 	%fd<9>;

	mov.u64 	%SPL, __local_depot5;
	ld.param.u64 	%rd19, [_Z14updatePositionPfS_S_S_S_S_S_i_param_0];
	ld.param.u64 	%rd20, [_Z14updatePositionPfS_S_S_S_S_S_i_param_1];
	ld.param.u64 	%rd21, [_Z14updatePositionPfS_S_S_S_S_S_i_param_2];
	ld.param.u64 	%rd22, [_Z14updatePositionPfS_S_S_S_S_S_i_param_3];
	ld.param.u64 	%rd23, [_Z14updatePositionPfS_S_S_S_S_S_i_param_4];
	ld.param.u64 	%rd24, [_Z14updatePositionPfS_S_S_S_S_S_i_param_5];
	ld.param.u64 	%rd25, [_Z14updatePositionPfS_S_S_S_S_S_i_param_6];
	ld.param.u32 	%r30, [_Z14updatePositionPfS_S_S_S_S_S_i_param_7];
	add.u64 	%rd1, %SPL, 0;
	mov.u32 	%r31, %tid.x;
	mov.u32 	%r32, %ctaid.x;
	mov.u32 	%r33, %ntid.x;
	mad.lo.s32 	%r1, %r32, %r33, %r31;
	setp.ge.s32 	%p1, %r1, %r30;
	@%p1 bra 	$L__BB5_19;
	cvta.to.global.u64 	%rd27, %rd19;
	cvta.to.global.u64 	%rd28, %rd20;
	cvta.to.global.u64 	%rd29, %rd23;
	cvta.to.global.u64 	%rd30, %rd24;
	mul.wide.s32 	%rd31, %r1, 4;
	add.s64 	%rd32, %rd29, %rd31;
	ld.global.f32 	%f17, [%rd32];
	add.s64 	%rd2, %rd27, %rd31;
	ld.global.f32 	%f18, [%rd2];
	add.f32 	%f19, %f17, %f18;
	st.global.f32 	[%rd2], %f19;
	add.s64 	%rd33, %rd30, %rd31;
	ld.global.f32 	%f20, [%rd33];
	add.s64 	%rd3, %rd28, %rd31;
	ld.global.f32 	%f21, [%rd3];
	add.f32 	%f1, %f20, %f21;
	st.global.f32 	[%rd3], %f1;
	ld.global.f32 	%f22, [%rd2];
	fma.rn.f32 	%f23, %f22, %f22, 0f41A00000;
	fma.rn.f32 	%f2, %f1, %f1, %f23;
	cvt.f64.f32 	%fd1, %f22;
	mul.f64 	%fd2, %fd1, 0d401921FB54442D18;
	cvt.rn.f32.f64 	%f3, %fd2;
	mul.f32 	%f24, %f3, 0f3F22F983;
	cvt.rni.s32.f32 	%r81, %f24;
	cvt.rn.f32.s32 	%f25, %r81;
	fma.rn.f32 	%f26, %f25, 0fBFC90FDA, %f3;
	fma.rn.f32 	%f27, %f25, 0fB3A22168, %f26;
	fma.rn.f32 	%f67, %f25, 0fA7C234C5, %f27;
	abs.f32 	%f5, %f3;
	setp.ltu.f32 	%p2, %f5, 0f47CE4780;
	@%p2 bra 	$L__BB5_9;
	setp.neu.f32 	%p3, %f5, 0f7F800000;
	@%p3 bra 	$L__BB5_4;
	mov.f32 	%f30, 0f00000000;
	mul.rn.f32 	%f67, %f3, %f30;
	mov.b32 	%r81, 0;
	bra.uni 	$L__BB5_9;
$L__BB5_4:
	mov.b32 	%r3, %f3;
	shl.b32 	%r35, %r3, 8;
	or.b32  	%r4, %r35, -2147483648;
	mov.b64 	%rd59, 0;
	mov.b32 	%r78, 0;
	mov.u64 	%rd57, __cudart_i2opi_f;
	mov.u64 	%rd58, %rd1;
$L__BB5_5:
	.pragma "nounroll";
	ld.global.nc.u32 	%r36, [%rd57];
	mad.wide.u32 	%rd36, %r36, %r4, %rd59;
	shr.u64 	%rd59, %rd36, 32;
	st.local.u32 	[%rd58], %rd36;
	add.s32 	%r78, %r78, 1;
	add.s64 	%rd58, %rd58, 4;
	add.s64 	%rd57, %rd57, 4;
	setp.ne.s32 	%p4, %r78, 6;
	@%p4 bra 	$L__BB5_5;
	shr.u32 	%r37, %r3, 23;
	st.local.u32 	[%rd1+24], %rd59;
	and.b32  	%r7, %r37, 31;
	and.b32  	%r38, %r37, 224;
	add.s32 	%r39, %r38, -128;
	shr.u32 	%r40, %r39, 5;
	mul.wide.u32 	%rd37, %r40, 4;
	sub.s64 	%rd10, %rd1, %rd37;
	ld.local.u32 	%r79, [%rd10+24];
	ld.local.u32 	%r80, [%rd10+20];
	setp.eq.s32 	%p5, %r7, 0;
	@%p5 bra 	$L__BB5_8;
	shf.l.wrap.b32 	%r79, %r80, %r79, %r7;
	ld.local.u32 	%r41, [%rd10+16];
	shf.l.wrap.b32 	%r80, %r41, %r80, %r7;
$L__BB5_8:
	shr.u32 	%r42, %r79, 30;
	shf.l.wrap.b32 	%r43, %r80, %r79, 2;
	shl.b32 	%r44, %r80, 2;
	shr.u32 	%r45, %r43, 31;
	add.s32 	%r46, %r45, %r42;
	neg.s32 	%r47, %r46;
	setp.lt.s32 	%p6, %r3, 0;
	selp.b32 	%r81, %r47, %r46, %p6;
	xor.b32  	%r48, %r43, %r3;
	shr.s32 	%r49, %r43, 31;
	xor.b32  	%r50, %r49, %r43;
	xor.b32  	%r51, %r49, %r44;
	cvt.u64.u32 	%rd38, %r50;
	shl.b64 	%rd39, %rd38, 32;
	cvt.u64.u32 	%rd40, %r51;
	or.b64  	%rd41, %rd39, %rd40;
	cvt.rn.f64.s64 	%fd3, %rd41;
	mul.f64 	%fd4, %fd3, 0d3BF921FB54442D19;
	cvt.rn.f32.f64 	%f28, %fd4;
	neg.f32 	%f29, %f28;
	setp.lt.s32 	%p7, %r48, 0;
	selp.f32 	%f67, %f29, %f28, %p7;
$L__BB5_9:
	add.s32 	%r53, %r81, 1;
	mul.rn.f32 	%f31, %f67, %f67;
	and.b32  	%r54, %r81, 1;
	setp.eq.b32 	%p8, %r54, 1;
	selp.f32 	%f32, %f67, 0f3F800000, %p8;
	fma.rn.f32 	%f33, %f31, %f32, 0f00000000;
	fma.rn.f32 	%f34, %f31, 0f37CBAC00, 0fBAB607ED;
	selp.f32 	%f35, 0fB94D4153, %f34, %p8;
	selp.f32 	%f36, 0f3C0885E4, 0f3D2AAABB, %p8;
	fma.rn.f32 	%f37, %f35, %f31, %f36;
	selp.f32 	%f38, 0fBE2AAAA8, 0fBEFFFFFF, %p8;
	fma.rn.f32 	%f39, %f37, %f31, %f38;
	fma.rn.f32 	%f40, %f39, %f33, %f32;
	and.b32  	%r55, %r53, 2;
	setp.eq.s32 	%p9, %r55, 0;
	mov.f32 	%f41, 0f00000000;
	sub.f32 	%f42, %f41, %f40;
	selp.f32 	%f9, %f40, %f42, %p9;
	cvt.f64.f32 	%fd5, %f1;
	mul.f64 	%fd6, %fd5, 0d401921FB54442D18;
	cvt.rn.f32.f64 	%f10, %fd6;
	mul.f32 	%f43, %f10, 0f3F22F983;
	cvt.rni.s32.f32 	%r85, %f43;
	cvt.rn.f32.s32 	%f44, %r85;
	fma.rn.f32 	%f45, %f44, 0fBFC90FDA, %f10;
	fma.rn.f32 	%f46, %f44, 0fB3A22168, %f45;
	fma.rn.f32 	%f68, %f44, 0fA7C234C5, %f46;
	abs.f32 	%f12, %f10;
	setp.ltu.f32 	%p10, %f12, 0f47CE4780;
	@%p10 bra 	$L__BB5_17;
	setp.neu.f32 	%p11, %f12, 0f7F800000;
	@%p11 bra 	$L__BB5_12;
	mov.f32 	%f49, 0f00000000;
	mul.rn.f32 	%f68, %f10, %f49;
	mov.b32 	%r85, 0;
	bra.uni 	$L__BB5_17;
$L__BB5_12:
	mov.b32 	%r17, %f10;
	shl.b32 	%r57, %r17, 8;
	or.b32  	%r18, %r57, -2147483648;
	mov.b64 	%rd62, 0;
	mov.b32 	%r82, 0;
	mov.u64 	%rd60, __cudart_i2opi_f;
	mov.u64 	%rd61, %rd1;
$L__BB5_13:
	.pragma "nounroll";
	ld.global.nc.u32 	%r58, [%rd60];
	mad.wide.u32 	%rd44, %r58, %r18, %rd62;
	shr.u64 	%rd62, %rd44, 32;
	st.local.u32 	[%rd61], %rd44;
	add.s32 	%r82, %r82, 1;
	add.s64 	%rd61, %rd61, 4;
	add.s64 	%rd60, %rd60, 4;
	setp.ne.s32 	%p12, %r82, 6;
	@%p12 bra 	$L__BB5_13;
	shr.u32 	%r59, %r17, 23;
	st.local.u32 	[%rd1+24], %rd62;
	and.b32  	%r21, %r59, 31;
	and.b32  	%r60, %r59, 224;
	add.s32 	%r61, %r60, -128;
	shr.u32 	%r62, %r61, 5;
	mul.wide.u32 	%rd45, %r62, 4;
	sub.s64 	%rd17, %rd1, %rd45;
	ld.local.u32 	%r83, [%rd17+24];
	ld.local.u32 	%r84, [%rd17+20];
	setp.eq.s32 	%p13, %r21, 0;
	@%p13 bra 	$L__BB5_16;
	shf.l.wrap.b32 	%r83, %r84, %r83, %r21;
	ld.local.u32 	%r63, [%rd17+16];
	shf.l.wrap.b32 	%r84, %r63, %r84, %r21;
$L__BB5_16:
	shr.u32 	%r64, %r83, 30;
	shf.l.wrap.b32 	%r65, %r84, %r83, 2;
	shl.b32 	%r66, %r84, 2;
	shr.u32 	%r67, %r65, 31;
	add.s32 	%r68, %r67, %r64;
	neg.s32 	%r69, %r68;
	setp.lt.s32 	%p14, %r17, 0;
	selp.b32 	%r85, %r69, %r68, %p14;
	xor.b32  	%r70, %r65, %r17;
	shr.s32 	%r71, %r65, 31;
	xor.b32  	%r72, %r71, %r65;
	xor.b32  	%r73, %r71, %r66;
	cvt.u64.u32 	%rd46, %r72;
	shl.b64 	%rd47, %rd46, 32;
	cvt.u64.u32 	%rd48, %r73;
	or.b64  	%rd49, %rd47, %rd48;
	cvt.rn.f64.s64 	%fd7, %rd49;
	mul.f64 	%fd8, %fd7, 0d3BF921FB54442D19;
	cvt.rn.f32.f64 	%f47, %fd8;
	neg.f32 	%f48, %f47;
	setp.lt.s32 	%p15, %r70, 0;
	selp.f32 	%f68, %f48, %f47, %p15;
$L__BB5_17:
	add.s32 	%r75, %r85, 1;
	mul.rn.f32 	%f50, %f68, %f68;
	and.b32  	%r76, %r85, 1;
	setp.eq.b32 	%p16, %r76, 1;
	selp.f32 	%f51, %f68, 0f3F800000, %p16;
	fma.rn.f32 	%f52, %f50, %f51, 0f00000000;
	fma.rn.f32 	%f53, %f50, 0f37CBAC00, 0fBAB607ED;
	selp.f32 	%f54, 0fB94D4153, %f53, %p16;
	selp.f32 	%f55, 0f3C0885E4, 0f3D2AAABB, %p16;
	fma.rn.f32 	%f56, %f54, %f50, %f55;
	selp.f32 	%f57, 0fBE2AAAA8, 0fBEFFFFFF, %p16;
	fma.rn.f32 	%f58, %f56, %f50, %f57;
	fma.rn.f32 	%f59, %f58, %f52, %f51;
	and.b32  	%r77, %r75, 2;
	setp.eq.s32 	%p17, %r77, 0;
	mov.f32 	%f60, 0f00000000;
	sub.f32 	%f61, %f60, %f59;
	selp.f32 	%f62, %f59, %f61, %p17;
	add.f32 	%f63, %f9, %f62;
	fma.rn.f32 	%f16, %f63, 0fC1200000, %f2;
	cvta.to.global.u64 	%rd50, %rd25;
	add.s64 	%rd18, %rd50, %rd31;
	ld.global.f32 	%f64, [%rd18];
	setp.geu.f32 	%p18, %f16, %f64;
	@%p18 bra 	$L__BB5_19;
	st.global.f32 	[%rd18], %f16;
	ld.global.f32 	%f65, [%rd2];
	cvta.to.global.u64 	%rd52, %rd21;
	add.s64 	%rd54, %rd52, %rd31;
	st.global.f32 	[%rd54], %f65;
	ld.global.f32 	%f66, [%rd3];
	cvta.to.global.u64 	%rd55, %rd22;
	add.s64 	%rd56, %rd55, %rd31;
	st.global.f32 	[%rd56], %f66;
$L__BB5_19:
	ret;

}


// ===== COMPILED SASS (sm_100) =====

	.target	sm_100

	.elftype	@"ET_EXEC"


//--------------------- .note.nv.tkinfo           --------------------------
	.section	.note.nv.tkinfo,"",@"SHT_NOTE"
	.sectionflags	@"SHF_NOTE_NV_TKINFO"
	.tkinfo
        /*0018*/ 	.word	0x00000002
        /*0030*/ 	.string	""
        /*0030*/ 	.string	"ptxas"
        /*0030*/ 	.string	"Cuda compilation tools, release 13.0, V13.0.88"
        /*0030*/ 	.string	"Build cuda_13.0.r13.0/compiler.36424714_0"
        /*0030*/ 	.string	"-arch sm_100 -m 64 "



//--------------------- .note.nv.cuinfo           --------------------------
	.section	.note.nv.cuinfo,"",@"SHT_NOTE"
	.sectionflags	@"SHF_NOTE_NV_CUINFO"
        /*0018*/ 	.short	0x0002
        /*001a*/ 	.short	0x0064
        /*001c*/ 	.short	0x0082
	.zero		2


//--------------------- .nv.info                  --------------------------
	.section	.nv.info,"",@"SHT_CUDA_INFO"
	.align	4


	//----- nvinfo : EIATTR_REGCOUNT
	.align		4
        /*0000*/ 	.byte	0x04, 0x2f
        /*0002*/ 	.short	(.L_11 - .L_10)
	.align		4
.L_10:
        /*0004*/ 	.word	index@(_Z25initializeRandomPositionsPfS_S_S_S_S_iffi)
        /*0008*/ 	.word	0x0000001f


	//----- nvinfo : EIATTR_FRAME_SIZE
	.align		4
.L_11:
        /*000c*/ 	.byte	0x04, 0x11
        /*000e*/ 	.short	(.L_13 - .L_12)
	.align		4
.L_12:
        /*0010*/ 	.word	index@(_Z25initializeRandomPositionsPfS_S_S_S_S_iffi)
        /*0014*/ 	.word	0x00000030


	//----- nvinfo : EIATTR_REGCOUNT
	.align		4
.L_13:
        /*0018*/ 	.byte	0x04, 0x2f
        /*001a*/ 	.short	(.L_15 - .L_14)
	.align		4
.L_14:
        /*001c*/ 	.word	index@(_Z9evalFunctPfS_S_)
        /*0020*/ 	.word	0x00000019


	//----- nvinfo : EIATTR_FRAME_SIZE
	.align		4
.L_15:
        /*0024*/ 	.byte	0x04, 0x11
        /*0026*/ 	.short	(.L_17 - .L_16)
	.align		4
.L_16:
        /*0028*/ 	.word	index@(_Z9evalFunctPfS_S_)
        /*002c*/ 	.word	0x00000000


	//----- nvinfo : EIATTR_REGCOUNT
	.align		4
.L_17:
        /*0030*/ 	.byte	0x04, 0x2f
        /*0032*/ 	.short	(.L_19 - .L_18)
	.align		4
.L_18:
        /*0034*/ 	.word	index@(_Z18copyTwoFloatValuesPfS_i)
        /*0038*/ 	.word	0x0000000a


	//----- nvinfo : EIATTR_FRAME_SIZE
	.align		4
.L_19:
        /*003c*/ 	.byte	0x04, 0x11
        /*003e*/ 	.short	(.L_21 - .L_20)
	.align		4
.L_20:
        /*0040*/ 	.word	index@(_Z18copyTwoFloatValuesPfS_i)
        /*0044*/ 	.word	0x00000000


	//----- nvinfo : EIATTR_REGCOUNT
	.align		4
.L_21:
        /*0048*/ 	.byte	0x04, 0x2f
        /*004a*/ 	.short	(.L_23 - .L_22)
	.align		4
.L_22:
        /*004c*/ 	.word	index@(_Z16updateBestGlobalPfS_Pii)
        /*0050*/ 	.word	0x0000001a


	//----- nvinfo : EIATTR_FRAME_SIZE
	.align		4
.L_23:
        /*0054*/ 	.byte	0x04, 0x11
        /*0056*/ 	.short	(.L_25 - .L_24)
	.align		4
.L_24:
        /*0058*/ 	.word	index@(_Z16updateBestGlobalPfS_Pii)
        /*005c*/ 	.word	0x00000000


	//----- nvinfo : EIATTR_REGCOUNT
	.align		4
.L_25:
        /*0060*/ 	.byte	0x04, 0x2f
        /*0062*/ 	.short	(.L_27 - .L_26)
	.align		4
.L_26:
        /*0064*/ 	.word	index@(_Z14updateVelocityPfS_S_S_S_S_PifffiP17curandStateXORWOW)
        /*0068*/ 	.word	0x0000001a


	//----- nvinfo : EIATTR_FRAME_SIZE
	.align		4
.L_27:
        /*006c*/ 	.byte	0x04, 0x11
        /*006e*/ 	.short	(.L_29 - .L_28)
	.align		4
.L_28:
        /*0070*/ 	.word	index@(_Z14updateVelocityPfS_S_S_S_S_PifffiP17curandStateXORWOW)
        /*0074*/ 	.word	0x00000000


	//----- nvinfo : EIATTR_REGCOUNT
	.align		4
.L_29:
        /*0078*/ 	.byte	0x04, 0x2f
        /*007a*/ 	.short	(.L_31 - .L_30)
	.align		4
.L_30:
        /*007c*/ 	.word	index@(_Z14updatePositionPfS_S_S_S_S_S_i)
        /*0080*/ 	.word	0x0000001c


	//----- nvinfo : EIATTR_FRAME_SIZE
	.align		4
.L_31:
        /*0084*/ 	.byte	0x04, 0x11
        /*0086*/ 	.short	(.L_33 - .L_32)
	.align		4
.L_32:
        /*0088*/ 	.word	index@(_Z14updatePositionPfS_S_S_S_S_S_i)
        /*008c*/ 	.word	0x00000000


	//----- nvinfo : EIATTR_MIN_STACK_SIZE
	.align		4
.L_33:
        /*0090*/ 	.byte	0x04, 0x12
        /*0092*/ 	.short	(.L_35 - .L_34)
	.align		4
.L_34:
        /*0094*/ 	.word	index@(_Z14updatePositionPfS_S_S_S_S_S_i)
        /*0098*/ 	.word	0x00000000


	//----- nvinfo : EIATTR_MIN_STACK_SIZE
	.align		4
.L_35:
        /*009c*/ 	.byte	0x04, 0x12
        /*009e*/ 	.short	(.L_37 - .L_36)
	.align		4
.L_36:
        /*00a0*/ 	.word	index@(_Z14updateVelocityPfS_S_S_S_S_PifffiP17curandStateXORWOW)
        /*00a4*/ 	.word	0x00000000


	//----- nvinfo : EIATTR_MIN_STACK_SIZE
	.align		4
.L_37:
        /*00a8*/ 	.byte	0x04, 0x12
        /*00aa*/ 	.short	(.L_39 - .L_38)
	.align		4
.L_38:
        /*00ac*/ 	.word	index@(_Z16updateBestGlobalPfS_Pii)
        /*00b0*/ 	.word	0x00000000


	//----- nvinfo : EIATTR_MIN_STACK_SIZE
	.align		4
.L_39:
        /*00b4*/ 	.byte	0x04, 0x12
        /*00b6*/ 	.short	(.L_41 - .L_40)
	.align		4
.L_40:
        /*00b8*/ 	.word	index@(_Z18copyTwoFloatValuesPfS_i)
        /*00bc*/ 	.word	0x00000000


	//----- nvinfo : EIATTR_MIN_STACK_SIZE
	.align		4
.L_41:
        /*00c0*/ 	.byte	0x04, 0x12
        /*00c2*/ 	.short	(.L_43 - .L_42)
	.align		4
.L_42:
        /*00c4*/ 	.word	index@(_Z9evalFunctPfS_S_)
        /*00c8*/ 	.word	0x00000000


	//----- nvinfo : EIATTR_MIN_STACK_SIZE
	.align		4
.L_43:
        /*00cc*/ 	.byte	0x04, 0x12
        /*00ce*/ 	.short	(.L_45 - .L_44)
	.align		4
.L_44:
        /*00d0*/ 	.word	index@(_Z25initializeRandomPositionsPfS_S_S_S_S_iffi)
        /*00d4*/ 	.word	0x00000030
.L_45:


//--------------------- .nv.compat                --------------------------
	.section	.nv.compat,"",@"SHT_CUDA_COMPAT_INFO"
	.align	4
        /*0000*/ 	.byte	0x02, 0x09, 0x00, 0x00, 0x02, 0x02, 0x01, 0x00, 0x02, 0x05, 0x05, 0x00, 0x03, 0x07, 0x01, 0x01
        /*0010*/ 	.byte	0x02, 0x03, 0x00, 0x00, 0x02, 0x06, 0x01, 0x00, 0x04, 0x0b, 0x08, 0x00, 0x01, 0x00, 0x00, 0x00
        /*0020*/ 	.byte	0x00, 0x00, 0x00, 0x00


//--------------------- .nv.info._Z14updatePositionPfS_S_S_S_S_S_i --------------------------
	.section	.nv.info._Z14updatePositionPfS_S_S_S_S_S_i,"",@"SHT_CUDA_INFO"
	.sectionflags	@""
	.align	4


	//----- nvinfo : EIATTR_CUDA_API_VERSION
	.align		4
        /*0000*/ 	.byte	0x04, 0x37
        /*0002*/ 	.short	(.L_47 - .L_46)
.L_46:
        /*0004*/ 	.word	0x00000082


	//----- nvinfo : EIATTR_KPARAM_INFO
	.align		4
.L_47:
        /*0008*/ 	.byte	0x04, 0x17
        /*000a*/ 	.short	(.L_49 - .L_48)
.L_48:
        /*000c*/ 	.word	0x00000000
        /*0010*/ 	.short	0x0007
        /*0012*/ 	.short	0x0038
        /*0014*/ 	.byte	0x00, 0xf0, 0x11, 0x00


	//----- nvinfo : EIATTR_KPARAM_INFO
	.align		4
.L_49:
        /*0018*/ 	.byte	0x04, 0x17
        /*001a*/ 	.short	(.L_51 - .L_50)
.L_50:
        /*001c*/ 	.word	0x00000000
        /*0020*/ 	.short	0x0006
        /*0022*/ 	.short	0x0030
        /*0024*/ 	.byte	0x00, 0xf5, 0x21, 0x00


	//----- nvinfo : EIATTR_KPARAM_INFO
	.align		4
.L_51:
        /*0028*/ 	.byte	0x04, 0x17
        /*002a*/ 	.short	(.L_53 - .L_52)
.L_52:
        /*002c*/ 	.word	0x00000000
        /*0030*/ 	.short	0x0005
        /*0032*/ 	.short	0x0028
        /*0034*/ 	.byte	0x00, 0xf5, 0x21, 0x00


	//----- nvinfo : EIATTR_KPARAM_INFO
	.align		4
.L_53:
        /*0038*/ 	.byte	0x04, 0x17
        /*003a*/ 	.short	(.L_55 - .L_54)
.L_54:
        /*003c*/ 	.word	0x00000000
        /*0040*/ 	.short	0x0004
        /*0042*/ 	.short	0x0020
        /*0044*/ 	.byte	0x00, 0xf5, 0x21, 0x00


	//----- nvinfo : EIATTR_KPARAM_INFO
	.align		4
.L_55:
        /*0048*/ 	.byte	0x04, 0x17
        /*004a*/ 	.short	(.L_57 - .L_56)
.L_56:
        /*004c*/ 	.word	0x00000000
        /*0050*/ 	.short	0x0003
        /*0052*/ 	.short	0x0018
        /*0054*/ 	.byte	0x00, 0xf5, 0x21, 0x00


	//----- nvinfo : EIATTR_KPARAM_INFO
	.align		4
.L_57:
        /*0058*/ 	.byte	0x04, 0x17
        /*005a*/ 	.short	(.L_59 - .L_58)
.L_58:
        /*005c*/ 	.word	0x00000000
        /*0060*/ 	.short	0x0002
        /*0062*/ 	.short	0x0010
        /*0064*/ 	.byte	0x00, 0xf5, 0x21, 0x00


	//----- nvinfo : EIATTR_KPARAM_INFO
	.align		4
.L_59:
        /*0068*/ 	.byte	0x04, 0x17
        /*006a*/ 	.short	(.L_61 - .L_60)
.L_60:
        /*006c*/ 	.word	0x00000000
        /*0070*/ 	.short	0x0001
        /*0072*/ 	.short	0x0008
        /*0074*/ 	.byte	0x00, 0xf5, 0x21, 0x00


	//----- nvinfo : EIATTR_KPARAM_INFO
	.align		4
.L_61:
        /*0078*/ 	.byte	0x04, 0x17
        /*007a*/ 	.short	(.L_63 - .L_62)
.L_62:
        /*007c*/ 	.word	0x00000000
        /*0080*/ 	.short	0x0000
        /*0082*/ 	.short	0x0000
        /*0084*/ 	.byte	0x00, 0xf5, 0x21, 0x00


	//----- nvinfo : EIATTR_SPARSE_MMA_MASK
	.align		4
.L_63:
        /*0088*/ 	.byte	0x03, 0x50
        /*008a*/ 	.short	0x0000


	//----- nvinfo : EIATTR_MAXREG_COUNT
	.align		4
        /*008c*/ 	.byte	0x03, 0x1b
        /*008e*/ 	.short	0x00ff


	//----- nvinfo : EIATTR_MERCURY_ISA_VERSION
	.align		4
        /*0090*/ 	.byte	0x03, 0x5f
        /*0092*/ 	.short	0x0101


	//----- nvinfo : EIATTR_VRC_CTA_INIT_COUNT
	.align		4
        /*0094*/ 	.byte	0x02, 0x4a
	.zero		1
	.zero		1


	//----- nvinfo : EIATTR_EXIT_INSTR_OFFSETS
	.align		4
        /*0098*/ 	.byte	0x04, 0x1c
        /*009a*/ 	.short	(.L_65 - .L_64)


	//   ....[0]....
.L_64:
        /*009c*/ 	.word	0x00000070


	//   ....[1]....
        /*00a0*/ 	.word	0x000011e0


	//   ....[2]....
        /*00a4*/ 	.word	0x00001280


	//----- nvinfo : EIATTR_CRS_STACK_SIZE
	.align		4
.L_65:
        /*00a8*/ 	.byte	0x04, 0x1e
        /*00aa*/ 	.short	(.L_67 - .L_66)
.L_66:
        /*00ac*/ 	.word	0x00000000


	//----- nvinfo : EIATTR_CBANK_PARAM_SIZE
	.align		4
.L_67:
        /*00b0*/ 	.byte	0x03, 0x19
        /*00b2*/ 	.short	0x003c


	//----- nvinfo : EIATTR_PARAM_CBANK
	.align		4
        /*00b4*/ 	.byte	0x04, 0x0a
        /*00b6*/ 	.short	(.L_69 - .L_68)
	.align		4
.L_68:
        /*00b8*/ 	.word	index@(.nv.constant0._Z14updatePositionPfS_S_S_S_S_S_i)
        /*00bc*/ 	.short	0x0380
        /*00be*/ 	.short	0x003c


	//----- nvinfo : EIATTR_SW_WAR
	.align		4
.L_69:
        /*00c0*/ 	.byte	0x04, 0x36
        /*00c2*/ 	.short	(.L_71 - .L_70)
.L_70:
        /*00c4*/ 	.word	0x00000008
.L_71:


//--------------------- .nv.info._Z14updateVelocityPfS_S_S_S_S_PifffiP17curandStateXORWOW --------------------------
	.section	.nv.info._Z14updateVelocityPfS_S_S_S_S_PifffiP17curandStateXORWOW,"",@"SHT_CUDA_INFO"
	.sectionflags	@""
	.align	4


	//----- nvinfo : EIATTR_CUDA_API_VERSION
	.align		4
        /*0000*/ 	.byte	0x04, 0x37
        /*0002*/ 	.short	(.L_73 - .L_72)
.L_72:
        /*0004*/ 	.word	0x00000082


	//----- nvinfo : EIATTR_KPARAM_INFO
	.align		4
.L_73:
        /*0008*/ 	.byte	0x04, 0x17
        /*000a*/ 	.short	(.L_75 - .L_74)
.L_74:
        /*000c*/ 	.word	0x00000000
        /*0010*/ 	.short	0x000b
        /*0012*/ 	.short	0x0048
        /*0014*/ 	.byte	0x00, 0xf5, 0x21, 0x00


	//----- nvinfo : EIATTR_KPARAM_INFO
	.align		4
.L_75:
        /*0018*/ 	.byte	0x04, 0x17
        /*001a*/ 	.short	(.L_77 - .L_76)
.L_76:
        /*001c*/ 	.word	0x00000000
        /*0020*/ 	.short	0x000a
        /*0022*/ 	.short	0x0044
        /*0024*/ 	.byte	0x00, 0xf0, 0x11, 0x00


	//----- nvinfo : EIATTR_KPARAM_INFO
	.align		4
.L_77:
        /*0028*/ 	.byte	0x04, 0x17
        /*002a*/ 	.short	(.L_79 - .L_78)
.L_78:
        /*002c*/ 	.word	0x00000000
        /*0030*/ 	.short	0x0009
        /*0032*/ 	.short	0x0040
        /*0034*/ 	.byte	0x00, 0xf0, 0x11, 0x00


	//----- nvinfo : EIATTR_KPARAM_INFO
	.align		4
.L_79:
        /*0038*/ 	.byte	0x04, 0x17
        /*003a*/ 	.short	(.L_81 - .L_80)
.L_80:
        /*003c*/ 	.word	0x00000000
        /*0040*/ 	.short	0x0008
        /*0042*/ 	.short	0x003c
        /*0044*/ 	.byte	0x00, 0xf0, 0x11, 0x00


	//----- nvinfo : EIATTR_KPARAM_INFO
	.align		4
.L_81:
        /*0048*/ 	.byte	0x04, 0x17
        /*004a*/ 	.short	(.L_83 - .L_82)
.L_82:
        /*004c*/ 	.word	0x00000000
        /*0050*/ 	.short	0x0007
        /*0052*/ 	.short	0x0038
        /*0054*/ 	.byte	0x00, 0xf0, 0x11, 0x00


	//----- nvinfo : EIATTR_KPARAM_INFO
	.align		4
.L_83:
        /*0058*/ 	.byte	0x04, 0x17
        /*005a*/ 	.short	(.L_85 - .L_84)
.L_84:
        /*005c*/ 	.word	0x00000000
        /*0060*/ 	.short	0x0006
        /*0062*/ 	.short	0x0030
        /*0064*/ 	.byte	0x00, 0xf5, 0x21, 0x00


	//----- nvinfo : EIATTR_KPARAM_INFO
	.align		4
.L_85:
        /*0068*/ 	.byte	0x04, 0x17
        /*006a*/ 	.short	(.L_87 - .L_86)
.L_86:
        /*006c*/ 	.word	0x00000000
        /*0070*/ 	.short	0x0005
        /*0072*/ 	.short	0x0028
        /*0074*/ 	.byte	0x00, 0xf5, 0x21, 0x00


	//----- nvinfo : EIATTR_KPARAM_INFO
	.align		4
.L_87:
        /*0078*/ 	.byte	0x04, 0x17
        /*007a*/ 	.short	(.L_89 - .L_88)
.L_88:
        /*007c*/ 	.word	0x00000000
        /*0080*/ 	.short	0x0004
        /*0082*/ 	.short	0x0020
        /*0084*/ 	.byte	0x00, 0xf5, 0x21, 0x00


	//----- nvinfo : EIATTR_KPARAM_INFO
	.align		4
.L_89:
        /*0088*/ 	.byte	0x04, 0x17
        /*008a*/ 	.short	(.L_91 - .L_90)
.L_90:
        /*008c*/ 	.word	0x00000000
        /*0090*/ 	.short	0x0003
        /*0092*/ 	.short	0x0018
        /*0094*/ 	.byte	0x00, 0xf5, 0x21, 0x00


	//----- nvinfo : EIATTR_KPARAM_INFO
	.align		4
.L_91:
        /*0098*/ 	.byte	0x04, 0x17
        /*009a*/ 	.short	(.L_93 - .L_92)
.L_92:
        /*009c*/ 	.word	0x00000000
        /*00a0*/ 	.short	0x0002
        /*00a2*/ 	.short	0x0010
        /*00a4*/ 	.byte	0x00, 0xf5, 0x21, 0x00


	//----- nvinfo : EIATTR_KPARAM_INFO
	.align		4
.L_93:
        /*00a8*/ 	.byte	0x04, 0x17
        /*00aa*/ 	.short	(.L_95 - .L_94)
.L_94:
        /*00ac*/ 	.word	0x00000000
        /*00b0*/ 	.short	0x0001
        /*00b2*/ 	.short	0x0008
        /*00b4*/ 	.byte	0x00, 0xf5, 0x21, 0x00


	//----- nvinfo : EIATTR_KPARAM_INFO
	.align		4
.L_95:
        /*00b8*/ 	.byte	0x04, 0x17
        /*00ba*/ 	.short	(.L_97 - .L_96)
.L_96:
        /*00bc*/ 	.word	0x00000000
        /*00c0*/ 	.short	0x0000
        /*00c2*/ 	.short	0x0000
        /*00c4*/ 	.byte	0x00, 0xf5, 0x21, 0x00


	//----- nvinfo : EIATTR_SPARSE_MMA_MASK
	.align		4
.L_97:
        /*00c8*/ 	.byte	0x03, 0x50
        /*00ca*/ 	.short	0x0000


	//----- nvinfo : EIATTR_MAXREG_COUNT
	.align		4
        /*00cc*/ 	.byte	0x03, 0x1b
        /*00ce*/ 	.short	0x00ff


	//----- nvinfo : EIATTR_MERCURY_ISA_VERSION
	.align		4
        /*00d0*/ 	.byte	0x03, 0x5f
        /*00d2*/ 	.short	0x0101


	//----- nvinfo : EIATTR_VRC_CTA_INIT_COUNT
	.align		4
        /*00d4*/ 	.byte	0x02, 0x4a
	.zero		1
	.zero		1


	//----- nvinfo : EIATTR_EXIT_INSTR_OFFSETS
	.align		4
        /*00d8*/ 	.byte	0x04, 0x1c
        /*00da*/ 	.short	(.L_99 - .L_98)


	//   ....[0]....
.L_98:
        /*00dc*/ 	.word	0x00000070


	//   ....[1]....
        /*00e0*/ 	.word	0x000004d0


	//----- nvinfo : EIATTR_CBANK_PARAM_SIZE
	.align		4
.L_99:
        /*00e4*/ 	.byte	0x03, 0x19
        /*00e6*/ 	.short	0x0050


	//----- nvinfo : EIATTR_PARAM_CBANK
	.align		4
        /*00e8*/ 	.byte	0x04, 0x0a
        /*00ea*/ 	.short	(.L_101 - .L_100)
	.align		4
.L_100:
        /*00ec*/ 	.word	index@(.nv.constant0._Z14updateVelocityPfS_S_S_S_S_PifffiP17curandStateXORWOW)
        /*00f0*/ 	.short	0x0380
        /*00f2*/ 	.short	0x0050


	//----- nvinfo : EIATTR_SW_WAR
	.align		4
.L_101:
        /*00f4*/ 	.byte	0x04, 0x36
        /*00f6*/ 	.short	(.L_103 - .L_102)
.L_102:
        /*00f8*/ 	.word	0x00000008
.L_103:


//--------------------- .nv.info._Z16updateBestGlobalPfS_Pii --------------------------
	.section	.nv.info._Z16updateBestGlobalPfS_Pii,"",@"SHT_CUDA_INFO"
	.sectionflags	@""
	.align	4


	//----- nvinfo : EIATTR_CUDA_API_VERSION
	.align		4
        /*0000*/ 	.byte	0x04, 0x37
        /*0002*/ 	.short	(.L_105 - .L_104)
.L_104:
        /*0004*/ 	.word	0x00000082


	//----- nvinfo : EIATTR_KPARAM_INFO
	.align		4
.L_105:
        /*0008*/ 	.byte	0x04, 0x17
        /*000a*/ 	.short	(.L_107 - .L_106)
.L_106:
        /*000c*/ 	.word	0x00000000
        /*0010*/ 	.short	0x0003
        /*0012*/ 	.short	0x0018
        /*0014*/ 	.byte	0x00, 0xf0, 0x11, 0x00


	//----- nvinfo : EIATTR_KPARAM_INFO
	.align		4
.L_107:
        /*0018*/ 	.byte	0x04, 0x17
        /*001a*/ 	.short	(.L_109 - .L_108)
.L_108:
        /*001c*/ 	.word	0x00000000
        /*0020*/ 	.short	0x0002
        /*0022*/ 	.short	0x0010
        /*0024*/ 	.byte	0x00, 0xf5, 0x21, 0x00


	//----- nvinfo : EIATTR_KPARAM_INFO
	.align		4
.L_109:
        /*0028*/ 	.byte	0x04, 0x17
        /*002a*/ 	.short	(.L_111 - .L_110)
.L_110:
        /*002c*/ 	.word	0x00000000
        /*0030*/ 	.short	0x0001
        /*0032*/ 	.short	0x0008
        /*0034*/ 	.byte	0x00, 0xf5, 0x21, 0x00


	//----- nvinfo : EIATTR_KPARAM_INFO
	.align		4
.L_111:
        /*0038*/ 	.byte	0x04, 0x17
        /*003a*/ 	.short	(.L_113 - .L_112)
.L_112:
        /*003c*/ 	.word	0x00000000
        /*0040*/ 	.short	0x0000
        /*0042*/ 	.short	0x0000
        /*0044*/ 	.byte	0x00, 0xf5, 0x21, 0x00


	//----- nvinfo : EIATTR_SPARSE_MMA_MASK
	.align		4
.L_113:
        /*0048*/ 	.byte	0x03, 0x50
        /*004a*/ 	.short	0x0000


	//----- nvinfo : EIATTR_MAXREG_COUNT
	.align		4
        /*004c*/ 	.byte	0x03, 0x1b
        /*004e*/ 	.short	0x00ff


	//----- nvinfo : EIATTR_MERCURY_ISA_VERSION
	.align		4
        /*0050*/ 	.byte	0x03, 0x5f
        /*0052*/ 	.short	0x0101


	//----- nvinfo : EIATTR_VRC_CTA_INIT_COUNT
	.align		4
        /*0054*/ 	.byte	0x02, 0x4a
	.zero		1
	.zero		1


	//----- nvinfo : EIATTR_EXIT_INSTR_OFFSETS
	.align		4
        /*0058*/ 	.byte	0x04, 0x1c
        /*005a*/ 	.short	(.L_115 - .L_114)


	//   ....[0]....
.L_114:
        /*005c*/ 	.word	0x000000a0


	//   ....[1]....
        /*0060*/ 	.word	0x00000890


	//   ....[2]....
        /*0064*/ 	.word	0x00000c90


	//   ....[3]....
        /*0068*/ 	.word	0x00000ed0


	//   ....[4]....
        /*006c*/ 	.word	0x00000fe0


	//----- nvinfo : EIATTR_CBANK_PARAM_SIZE
	.align		4
.L_115:
        /*0070*/ 	.byte	0x03, 0x19
        /*0072*/ 	.short	0x001c


	//----- nvinfo : EIATTR_PARAM_CBANK
	.align		4
        /*0074*/ 	.byte	0x04, 0x0a
        /*0076*/ 	.short	(.L_117 - .L_116)
	.align		4
.L_116:
        /*0078*/ 	.word	index@(.nv.constant0._Z16updateBestGlobalPfS_Pii)
        /*007c*/ 	.short	0x0380
        /*007e*/ 	.short	0x001c


	//----- nvinfo : EIATTR_SW_WAR
	.align		4
.L_117:
        /*0080*/ 	.byte	0x04, 0x36
        /*0082*/ 	.short	(.L_119 - .L_118)
.L_118:
        /*0084*/ 	.word	0x00000008
.L_119:


//--------------------- .nv.info._Z18copyTwoFloatValuesPfS_i --------------------------
	.section	.nv.info._Z18copyTwoFloatValuesPfS_i,"",@"SHT_CUDA_INFO"
	.sectionflags	@""
	.align	4


	//----- nvinfo : EIATTR_CUDA_API_VERSION
	.align		4
        /*0000*/ 	.byte	0x04, 0x37
        /*0002*/ 	.short	(.L_121 - .L_120)
.L_120:
        /*0004*/ 	.word	0x00000082


	//----- nvinfo : EIATTR_KPARAM_INFO
	.align		4
.L_121:
        /*0008*/ 	.byte	0x04, 0x17
        /*000a*/ 	.short	(.L_123 - .L_122)
.L_122:
        /*000c*/ 	.word	0x00000000
        /*0010*/ 	.short	0x0002
        /*0012*/ 	.short	0x0010
        /*0014*/ 	.byte	0x00, 0xf0, 0x11, 0x00


	//----- nvinfo : EIATTR_KPARAM_INFO
	.align		4
.L_123:
        /*0018*/ 	.byte	0x04, 0x17
        /*001a*/ 	.short	(.L_125 - .L_124)
.L_124:
        /*001c*/ 	.word	0x00000000
        /*0020*/ 	.short	0x0001
        /*0022*/ 	.short	0x0008
        /*0024*/ 	.byte	0x00, 0xf5, 0x21, 0x00


	//----- nvinfo : EIATTR_KPARAM_INFO
	.align		4
.L_125:
        /*0028*/ 	.byte	0x04, 0x17
        /*002a*/ 	.short	(.L_127 - .L_126)
.L_126:
        /*002c*/ 	.word	0x00000000
        /*0030*/ 	.short	0x0000
        /*0032*/ 	.short	0x0000
        /*0034*/ 	.byte	0x00, 0xf5, 0x21, 0x00


	//----- nvinfo : EIATTR_SPARSE_MMA_MASK
	.align		4
.L_127:
        /*0038*/ 	.byte	0x03, 0x50
        /*003a*/ 	.short	0x0000


	//----- nvinfo : EIATTR_MAXREG_COUNT
	.align		4
        /*003c*/ 	.byte	0x03, 0x1b
        /*003e*/ 	.short	0x00ff


	//----- nvinfo : EIATTR_MERCURY_ISA_VERSION
	.align		4
        /*0040*/ 	.byte	0x03, 0x5f
        /*0042*/ 	.short	0x0101


	//----- nvinfo : EIATTR_VRC_CTA_INIT_COUNT
	.align		4
        /*0044*/ 	.byte	0x02, 0x4a
	.zero		1
	.zero		1


	//----- nvinfo : EIATTR_EXIT_INSTR_OFFSETS
	.align		4
        /*0048*/ 	.byte	0x04, 0x1c
        /*004a*/ 	.short	(.L_129 - .L_128)


	//   ....[0]....
.L_128:
        /*004c*/ 	.word	0x00000070


	//   ....[1]....
        /*0050*/ 	.word	0x000000f0


	//----- nvinfo : EIATTR_CBANK_PARAM_SIZE
	.align		4
.L_129:
        /*0054*/ 	.byte	0x03, 0x19
        /*0056*/ 	.short	0x0014


	//----- nvinfo : EIATTR_PARAM_CBANK
	.align		4
        /*0058*/ 	.byte	0x04, 0x0a
        /*005a*/ 	.short	(.L_131 - .L_130)
	.align		4
.L_130:
        /*005c*/ 	.word	index@(.nv.constant0._Z18copyTwoFloatValuesPfS_i)
        /*0060*/ 	.short	0x0380
        /*0062*/ 	.short	0x0014


	//----- nvinfo : EIATTR_SW_WAR
	.align		4
.L_131:
        /*0064*/ 	.byte	0x04, 0x36
        /*0066*/ 	.short	(.L_133 - .L_132)
.L_132:
        /*0068*/ 	.word	0x00000008
.L_133:


//--------------------- .nv.info._Z9evalFunctPfS_S_ --------------------------
	.section	.nv.info._Z9evalFunctPfS_S_,"",@"SHT_CUDA_INFO"
	.sectionflags	@""
	.align	4


	//----- nvinfo : EIATTR_CUDA_API_VERSION
	.align		4
        /*0000*/ 	.byte	0x04, 0x37
        /*0002*/ 	.short	(.L_135 - .L_134)
.L_134:
        /*0004*/ 	.word	0x00000082


	//----- nvinfo : EIATTR_KPARAM_INFO
	.align		4
.L_135:
        /*0008*/ 	.byte	0x04, 0x17
        /*000a*/ 	.short	(.L_137 - .L_136)
.L_136:
        /*000c*/ 	.word	0x00000000
        /*0010*/ 	.short	0x0002
        /*0012*/ 	.short	0x0010
        /*0014*/ 	.byte	0x00, 0xf5, 0x21, 0x00


	//----- nvinfo : EIATTR_KPARAM_INFO
	.align		4
.L_137:
        /*0018*/ 	.byte	0x04, 0x17
        /*001a*/ 	.short	(.L_139 - .L_138)
.L_138:
        /*001c*/ 	.word	0x00000000
        /*0020*/ 	.short	0x0001
        /*0022*/ 	.short	0x0008
        /*0024*/ 	.byte	0x00, 0xf5, 0x21, 0x00


	//----- nvinfo : EIATTR_KPARAM_INFO
	.align		4
.L_139:
        /*0028*/ 	.byte	0x04, 0x17
        /*002a*/ 	.short	(.L_141 - .L_140)
.L_140:
        /*002c*/ 	.word	0x00000000
        /*0030*/ 	.short	0x0000
        /*0032*/ 	.short	0x0000
        /*0034*/ 	.byte	0x00, 0xf5, 0x21, 0x00


	//----- nvinfo : EIATTR_SPARSE_MMA_MASK
	.align		4
.L_141:
        /*0038*/ 	.byte	0x03, 0x50
        /*003a*/ 	.short	0x0000


	//----- nvinfo : EIATTR_MAXREG_COUNT
	.align		4
        /*003c*/ 	.byte	0x03, 0x1b
        /*003e*/ 	.short	0x00ff


	//----- nvinfo : EIATTR_MERCURY_ISA_VERSION
	.align		4
        /*0040*/ 	.byte	0x03, 0x5f
        /*0042*/ 	.short	0x0101


	//----- nvinfo : EIATTR_VRC_CTA_INIT_COUNT
	.align		4
        /*0044*/ 	.byte	0x02, 0x4a
	.zero		1
	.zero		1


	//----- nvinfo : EIATTR_EXIT_INSTR_OFFSETS
	.align		4
        /*0048*/ 	.byte	0x04, 0x1c
        /*004a*/ 	.short	(.L_143 - .L_142)


	//   ....[0]....
.L_142:
        /*004c*/ 	.word	0x000010f0


	//----- nvinfo : EIATTR_CRS_STACK_SIZE
	.align		4
.L_143:
        /*0050*/ 	.byte	0x04, 0x1e
        /*0052*/ 	.short	(.L_145 - .L_144)
.L_144:
        /*0054*/ 	.word	0x00000000


	//----- nvinfo : EIATTR_CBANK_PARAM_SIZE
	.align		4
.L_145:
        /*0058*/ 	.byte	0x03, 0x19
        /*005a*/ 	.short	0x0018


	//----- nvinfo : EIATTR_PARAM_CBANK
	.align		4
        /*005c*/ 	.byte	0x04, 0x0a
        /*005e*/ 	.short	(.L_147 - .L_146)
	.align		4
.L_146:
        /*0060*/ 	.word	index@(.nv.constant0._Z9evalFunctPfS_S_)
        /*0064*/ 	.short	0x0380
        /*0066*/ 	.short	0x0018


	//----- nvinfo : EIATTR_SW_WAR
	.align		4
.L_147:
        /*0068*/ 	.byte	0x04, 0x36
        /*006a*/ 	.short	(.L_149 - .L_148)
.L_148:
        /*006c*/ 	.word	0x00000008
.L_149:


//--------------------- .nv.info._Z25initializeRandomPositionsPfS_S_S_S_S_iffi --------------------------
	.section	.nv.info._Z25initializeRandomPositionsPfS_S_S_S_S_iffi,"",@"SHT_CUDA_INFO"
	.sectionflags	@""
	.align	4


	//----- nvinfo : EIATTR_CUDA_API_VERSION
	.align		4
        /*0000*/ 	.byte	0x04, 0x37
        /*0002*/ 	.short	(.L_151 - .L_150)
.L_150:
        /*0004*/ 	.word	0x00000082


	//----- nvinfo : EIATTR_KPARAM_INFO
	.align		4
.L_151:
        /*0008*/ 	.byte	0x04, 0x17
        /*000a*/ 	.short	(.L_153 - .L_152)
.L_152:
        /*000c*/ 	.word	0x00000000
        /*0010*/ 	.short	0x0009
        /*0012*/ 	.short	0x003c
        /*0014*/ 	.byte	0x00, 0xf0, 0x11, 0x00


	//----- nvinfo : EIATTR_KPARAM_INFO
	.align		4
.L_153:
        /*0018*/ 	.byte	0x04, 0x17
        /*001a*/ 	.short	(.L_155 - .L_154)
.L_154:
        /*001c*/ 	.word	0x00000000
        /*0020*/ 	.short	0x0008
        /*0022*/ 	.short	0x0038
        /*0024*/ 	.byte	0x00, 0xf0, 0x11, 0x00


	//----- nvinfo : EIATTR_KPARAM_INFO
	.align		4
.L_155:
        /*0028*/ 	.byte	0x04, 0x17
        /*002a*/ 	.short	(.L_157 - .L_156)
.L_156:
        /*002c*/ 	.word	0x00000000
        /*0030*/ 	.short	0x0007
        /*0032*/ 	.short	0x0034
        /*0034*/ 	.byte	0x00, 0xf0, 0x11, 0x00


	//----- nvinfo : EIATTR_KPARAM_INFO
	.align		4
.L_157:
        /*0038*/ 	.byte	0x04, 0x17
        /*003a*/ 	.short	(.L_159 - .L_158)
.L_158:
        /*003c*/ 	.word	0x00000000
        /*0040*/ 	.short	0x0006
        /*0042*/ 	.short	0x0030
        /*0044*/ 	.byte	0x00, 0xf0, 0x11, 0x00


	//----- nvinfo : EIATTR_KPARAM_INFO
	.align		4
.L_159:
        /*0048*/ 	.byte	0x04, 0x17
        /*004a*/ 	.short	(.L_161 - .L_160)
.L_160:
        /*004c*/ 	.word	0x00000000
        /*0050*/ 	.short	0x0005
        /*0052*/ 	.short	0x0028
        /*0054*/ 	.byte	0x00, 0xf5, 0x21, 0x00


	//----- nvinfo : EIATTR_KPARAM_INFO
	.align		4
.L_161:
        /*0058*/ 	.byte	0x04, 0x17
        /*005a*/ 	.short	(.L_163 - .L_162)
.L_162:
        /*005c*/ 	.word	0x00000000
        /*0060*/ 	.short	0x0004
        /*0062*/ 	.short	0x0020
        /*0064*/ 	.byte	0x00, 0xf5, 0x21, 0x00


	//----- nvinfo : EIATTR_KPARAM_INFO
	.align		4
.L_163:
        /*0068*/ 	.byte	0x04, 0x17
        /*006a*/ 	.short	(.L_165 - .L_164)
.L_164:
        /*006c*/ 	.word	0x00000000
        /*0070*/ 	.short	0x0003
        /*0072*/ 	.short	0x0018
        /*0074*/ 	.byte	0x00, 0xf5, 0x21, 0x00


	//----- nvinfo : EIATTR_KPARAM_INFO
	.align		4
.L_165:
        /*0078*/ 	.byte	0x04, 0x17
        /*007a*/ 	.short	(.L_167 - .L_166)
.L_166:
        /*007c*/ 	.word	0x00000000
        /*0080*/ 	.short	0x0002
        /*0082*/ 	.short	0x0010
        /*0084*/ 	.byte	0x00, 0xf5, 0x21, 0x00


	//----- nvinfo : EIATTR_KPARAM_INFO
	.align		4
.L_167:
        /*0088*/ 	.byte	0x04, 0x17
        /*008a*/ 	.short	(.L_169 - .L_168)
.L_168:
        /*008c*/ 	.word	0x00000000
        /*0090*/ 	.short	0x0001
        /*0092*/ 	.short	0x0008
        /*0094*/ 	.byte	0x00, 0xf5, 0x21, 0x00


	//----- nvinfo : EIATTR_KPARAM_INFO
	.align		4
.L_169:
        /*0098*/ 	.byte	0x04, 0x17
        /*009a*/ 	.short	(.L_171 - .L_170)
.L_170:
        /*009c*/ 	.word	0x00000000
        /*00a0*/ 	.short	0x0000
        /*00a2*/ 	.short	0x0000
        /*00a4*/ 	.byte	0x00, 0xf5, 0x21, 0x00


	//----- nvinfo : EIATTR_SPARSE_MMA_MASK
	.align		4
.L_171:
        /*00a8*/ 	.byte	0x03, 0x50
        /*00aa*/ 	.short	0x0000


	//----- nvinfo : EIATTR_MAXREG_COUNT
	.align		4
        /*00ac*/ 	.byte	0x03, 0x1b
        /*00ae*/ 	.short	0x00ff


	//----- nvinfo : EIATTR_MERCURY_ISA_VERSION
	.align		4
        /*00b0*/ 	.byte	0x03, 0x5f
        /*00b2*/ 	.short	0x0101


	//----- nvinfo : EIATTR_VRC_CTA_INIT_COUNT
	.align		4
        /*00b4*/ 	.byte	0x02, 0x4a
	.zero		1
	.zero		1


	//----- nvinfo : EIATTR_EXIT_INSTR_OFFSETS
	.align		4
        /*00b8*/ 	.byte	0x04, 0x1c
        /*00ba*/ 	.short	(.L_173 - .L_172)


	//   ....[0]....
.L_172:
        /*00bc*/ 	.word	0x00002870


	//   ....[1]....
        /*00c0*/ 	.word	0x00002b70


	//----- nvinfo : EIATTR_CRS_STACK_SIZE
	.align		4
.L_173:
        /*00c4*/ 	.byte	0x04, 0x1e
        /*00c6*/ 	.short	(.L_175 - .L_174)
.L_174:
        /*00c8*/ 	.word	0x00000000


	//----- nvinfo : EIATTR_CBANK_PARAM_SIZE
	.align		4
.L_175:
        /*00cc*/ 	.byte	0x03, 0x19
        /*00ce*/ 	.short	0x0040


	//----- nvinfo : EIATTR_PARAM_CBANK
	.align		4
        /*00d0*/ 	.byte	0x04, 0x0a
        /*00d2*/ 	.short	(.L_177 - .L_176)
	.align		4
.L_176:
        /*00d4*/ 	.word	index@(.nv.constant0._Z25initializeRandomPositionsPfS_S_S_S_S_iffi)
        /*00d8*/ 	.short	0x0380
        /*00da*/ 	.short	0x0040


	//----- nvinfo : EIATTR_SW_WAR
	.align		4
.L_177:
        /*00dc*/ 	.byte	0x04, 0x36
        /*00de*/ 	.short	(.L_179 - .L_178)
.L_178:
        /*00e0*/ 	.word	0x00000008
.L_179:


//--------------------- .nv.callgraph             --------------------------
	.section	.nv.callgraph,"",@"SHT_CUDA_CALLGRAPH"
	.align	4
	.sectionentsize	8
	.align		4
        /*0000*/ 	.word	0x00000000
	.align		4
        /*0004*/ 	.word	0xffffffff
	.align		4
        /*0008*/ 	.word	0x00000000
	.align		4
        /*000c*/ 	.word	0xfffffffe
	.align		4
        /*0010*/ 	.word	0x00000000
	.align		4
        /*0014*/ 	.word	0xfffffffd
	.align		4
        /*0018*/ 	.word	0x00000000
	.align		4
        /*001c*/ 	.word	0xfffffffc


//--------------------- .nv.constant4             --------------------------
	.section	.nv.constant4,"a",@progbits
	.align	8
	.align		8
.nv.constant4:
        /*0000*/ 	.dword	precalc_xorwow_matrix
	.align		8
        /*0008*/ 	.dword	precalc_xorwow_offset_matrix
	.align		8
        /*0010*/ 	.dword	mrg32k3aM1
	.align		8
        /*0018*/ 	.dword	mrg32k3aM2
	.align		8
        /*0020*/ 	.dword	mrg32k3aM1SubSeq
	.align		8
        /*0028*/ 	.dword	mrg32k3aM2SubSeq
	.align		8
        /*0030*/ 	.dword	mrg32k3aM1Seq
	.align		8
        /*0038*/ 	.dword	mrg32k3aM2Seq
	.align		8
        /*0040*/ 	.dword	__cudart_i2opi_f


//--------------------- .nv.constant3             --------------------------
	.section	.nv.constant3,"a",@progbits
	.align	8
.nv.constant3:
	.type		__cr_lgamma_table,@object
	.size		__cr_lgamma_table,(.L_8 - __cr_lgamma_table)
__cr_lgamma_table:
        /*0000*/ 	.byte	0x00, 0x00, 0x00, 0x00, 0x00, 0x00, 0x00, 0x00, 0x00, 0x00, 0x00, 0x00, 0x00, 0x00, 0x00, 0x00
        /*0010*/ 	.byte	0xef, 0x39, 0xfa, 0xfe, 0x42, 0x2e, 0xe6, 0x3f, 0x02, 0x20, 0x2a, 0xfa, 0x0b, 0xab, 0xfc, 0x3f
        /*0020*/ 	.byte	0xf9, 0x2c, 0x92, 0x7c, 0xa7, 0x6c, 0x09, 0x40, 0xc9, 0x79, 0x44, 0x3c, 0x64, 0x26, 0x13, 0x40
        /*0030*/ 	.byte	0xca, 0x01, 0xcf, 0x3a, 0x27, 0x51, 0x1a, 0x40, 0x30, 0xcc, 0x2d, 0xf3, 0xe1, 0x0c, 0x21, 0x40
        /*0040*/ 	.byte	0x0d, 0xb7, 0xfc, 0x82, 0x8e, 0x35, 0x25, 0x40
.L_8:


//--------------------- .text._Z14updatePositionPfS_S_S_S_S_S_i --------------------------
	.section	.text._Z14updatePositionPfS_S_S_S_S_S_i,"ax",@progbits
	.align	128
        .global         _Z14updatePositionPfS_S_S_S_S_S_i
        .type           _Z14updatePositionPfS_S_S_S_S_S_i,@function
        .size           _Z14updatePositionPfS_S_S_S_S_S_i,(.L_x_42 - _Z14updatePositionPfS_S_S_S_S_S_i)
        .other          _Z14updatePositionPfS_S_S_S_S_S_i,@"STO_CUDA_ENTRY STV_DEFAULT"
_Z14updatePositionPfS_S_S_S_S_S_i:
.text._Z14updatePositionPfS_S_S_S_S_S_i:
[----:B------:R-:W-:Y:S01]  /*0000*/  LDC R1, c[0x0][0x37c] ;  /* 0x0000df00ff017b82 */ /* 0x000fe20000000800 */
[----:B------:R-:W0:Y:S07]  /*0010*/  S2R R11, SR_TID.X ;  /* 0x00000000000b7919 */ /* 0x000e2e0000002100 */
[----:B------:R-:W0:Y:S01]  /*0020*/  S2UR UR4, SR_CTAID.X ;  /* 0x00000000000479c3 */ /* 0x000e220000002500 */
[----:B------:R-:W1:Y:S07]  /*0030*/  LDCU UR5, c[0x0][0x3b8] ;  /* 0x00007700ff0577ac */ /* 0x000e6e0008000800 */
[----:B------:R-:W0:Y:S02]  /*0040*/  LDC R0, c[0x0][0x360] ;  /* 0x0000d800ff007b82 */ /* 0x000e240000000800 */
[----:B0-----:R-:W-:-:S05]  /*0050*/  IMAD R11, R0, UR4, R11 ;  /* 0x00000004000b7c24 */ /* 0x001fca000f8e020b */
[----:B-1----:R-:W-:-:S13]  /*0060*/  ISETP.GE.AND P0, PT, R11, UR5, PT ;  /* 0x000000050b007c0c */ /* 0x002fda000bf06270 */
[----:B------:R-:W-:Y:S05]  /*0070*/  @P0 EXIT ;  /* 0x000000000000094d */ /* 0x000fea0003800000 */
[----:B------:R-:W0:Y:S01]  /*0080*/  LDC.64 R8, c[0x0][0x3a0] ;  /* 0x0000e800ff087b82 */ /* 0x000e220000000a00 */
[----:B------:R-:W1:Y:S07]  /*0090*/  LDCU.64 UR6, c[0x0][0x358] ;  /* 0x00006b00ff0677ac */ /* 0x000e6e0008000a00 */
[----:B------:R-:W2:Y:S08]  /*00a0*/  LDC.64 R4, c[0x0][0x380] ;  /* 0x0000e000ff047b82 */ /* 0x000eb00000000a00 */
[----:B------:R-:W3:Y:S01]  /*00b0*/  LDC.64 R12, c[0x0][0x3a8] ;  /* 0x0000ea00ff0c7b82 */ /* 0x000ee20000000a00 */
[----:B0-----:R-:W-:-:S07]  /*00c0*/  IMAD.WIDE R8, R11, 0x4, R8 ;  /* 0x000000040b087825 */ /* 0x001fce00078e0208 */
[----:B------:R-:W0:Y:S01]  /*00d0*/  LDC.64 R2, c[0x0][0x388] ;  /* 0x0000e200ff027b82 */ /* 0x000e220000000a00 */
[----:B-1----:R-:W4:Y:S01]  /*00e0*/  LDG.E R8, desc[UR6][R8.64] ;  /* 0x0000000608087981 */ /* 0x002f22000c1e1900 */
[----:B--2---:R-:W-:-:S05]  /*00f0*/  IMAD.WIDE R4, R11, 0x4, R4 ;  /* 0x000000040b047825 */ /* 0x004fca00078e0204 */
[----:B------:R-:W4:Y:S01]  /*0100*/  LDG.E R7, desc[UR6][R4.64] ;  /* 0x0000000604077981 */ /* 0x000f22000c1e1900 */
[----:B---3--:R-:W-:-:S04]  /*0110*/  IMAD.WIDE R12, R11, 0x4, R12 ;  /* 0x000000040b0c7825 */ /* 0x008fc800078e020c */
[----:B0-----:R-:W-:-:S04]  /*0120*/  IMAD.WIDE R2, R11, 0x4, R2 ;  /* 0x000000040b027825 */ /* 0x001fc800078e0202 */
[----:B----4-:R-:W-:-:S05]  /*0130*/  FADD R17, R8, R7 ;  /* 0x0000000708117221 */ /* 0x010fca0000000000 */
[----:B------:R0:W-:Y:S04]  /*0140*/  STG.E desc[UR6][R4.64], R17 ;  /* 0x0000001104007986 */ /* 0x0001e8000c101906 */
[----:B------:R-:W2:Y:S04]  /*0150*/  LDG.E R7, desc[UR6][R12.64] ;  /* 0x000000060c077981 */ /* 0x000ea8000c1e1900 */
[----:B------:R-:W2:Y:S02]  /*0160*/  LDG.E R0, desc[UR6][R2.64] ;  /* 0x0000000602007981 */ /* 0x000ea4000c1e1900 */
[----:B--2---:R-:W-:-:S05]  /*0170*/  FADD R7, R7, R0 ;  /* 0x0000000007077221 */ /* 0x004fca0000000000 */
[----:B------:R0:W-:Y:S04]  /*0180*/  STG.E desc[UR6][R2.64], R7 ;  /* 0x0000000702007986 */ /* 0x0001e8000c101906 */
[----:B------:R-:W2:Y:S01]  /*0190*/  LDG.E R10, desc[UR6][R4.64] ;  /* 0x00000006040a7981 */ /* 0x000ea2000c1e1900 */
[----:B------:R-:W-:Y:S01]  /*01a0*/  UMOV UR10, 0x54442d18 ;  /* 0x54442d18000a7882 */ /* 0x000fe20000000000 */
[----:B------:R-:W-:Y:S01]  /*01b0*/  UMOV UR11, 0x401921fb ;  /* 0x401921fb000b7882 */ /* 0x000fe20000000000 */
[----:B------:R-:W-:Y:S01]  /*01c0*/  BSSY.RECONVERGENT B0, `(.L_x_0) ;  /* 0x000006e000007945 */ /* 0x000fe20003800200 */
[----:B--2---:R-:W1:Y:S02]  /*01d0*/  F2F.F64.F32 R8, R10 ;  /* 0x0000000a00087310 */ /* 0x004e640000201800 */
[----:B-1----:R-:W-:-:S06]  /*01e0*/  DMUL R14, R8, UR10 ;  /* 0x0000000a080e7c28 */ /* 0x002fcc0008000000 */
[----:B------:R-:W1:Y:S02]  /*01f0*/  F2F.F32.F64 R0, R14 ;  /* 0x0000000e00007310 */ /* 0x000e640000301000 */
[----:B-1----:R-:W-:-:S06]  /*0200*/  FMUL R6, R0, 0.63661974668502807617 ;  /* 0x3f22f98300067820 */ /* 0x002fcc0000400000 */
[----:B------:R-:W1:Y:S01]  /*0210*/  F2I.NTZ R6, R6 ;  /* 0x0000000600067305 */ /* 0x000e620000203100 */
[----:B------:R-:W-:Y:S01]  /*0220*/  FSETP.GE.AND P0, PT, |R0|, 105615, PT ;  /* 0x47ce47800000780b */ /* 0x000fe20003f06200 */
[----:B------:R-:W-:Y:S01]  /*0230*/  FFMA R8, R10, R10, 20 ;  /* 0x41a000000a087423 */ /* 0x000fe2000000000a */
[----:B-1----:R-:W-:-:S05]  /*0240*/  I2FP.F32.S32 R9, R6 ;  /* 0x0000000600097245 */ /* 0x002fca0000201400 */
[----:B------:R-:W-:-:S04]  /*0250*/  FFMA R12, R9, -1.5707962512969970703, R0 ;  /* 0xbfc90fda090c7823 */ /* 0x000fc80000000000 */
[----:B------:R-:W-:Y:S01]  /*0260*/  FFMA R12, R9, -7.5497894158615963534e-08, R12 ;  /* 0xb3a22168090c7823 */ /* 0x000fe2000000000c */
[----:B------:R-:W-:-:S03]  /*0270*/  FFMA R10, R7, R7, R8 ;  /* 0x00000007070a7223 */ /* 0x000fc60000000008 */
[----:B------:R-:W-:Y:S01]  /*0280*/  FFMA R9, R9, -5.3903029534742383927e-15, R12 ;  /* 0xa7c234c509097823 */ /* 0x000fe2000000000c */
[----:B0-----:R-:W-:Y:S06]  /*0290*/  @!P0 BRA `(.L_x_1) ;  /* 0x0000000400808947 */ /* 0x001fec0003800000 */
[----:B------:R-:W-:-:S13]  /*02a0*/  FSETP.NEU.AND P0, PT, |R0|, +INF , PT ;  /* 0x7f8000000000780b */ /* 0x000fda0003f0d200 */
[----:B------:R-:W-:Y:S01]  /*02b0*/  @!P0 FMUL R9, RZ, R0 ;  /* 0x00000000ff098220 */ /* 0x000fe20000400000 */
[----:B------:R-:W-:Y:S01]  /*02c0*/  @!P0 IMAD.MOV.U32 R6, RZ, RZ, RZ ;  /* 0x000000ffff068224 */ /* 0x000fe200078e00ff */
[----:B------:R-:W-:Y:S06]  /*02d0*/  @!P0 BRA `(.L_x_1) ;  /* 0x0000000400708947 */ /* 0x000fec0003800000 */
[----:B------:R-:W-:Y:S01]  /*02e0*/  IMAD.SHL.U32 R6, R0, 0x100, RZ ;  /* 0x0000010000067824 */ /* 0x000fe200078e00ff */
[----:B------:R-:W0:Y:S01]  /*02f0*/  LDCU.64 UR8, c[0x4][0x40] ;  /* 0x01000800ff0877ac */ /* 0x000e220008000a00 */
[----:B------:R-:W-:Y:S02]  /*0300*/  IMAD.MOV.U32 R13, RZ, RZ, RZ ;  /* 0x000000ffff0d7224 */ /* 0x000fe400078e00ff */
[----:B------:R-:W-:Y:S01]  /*0310*/  IMAD.MOV.U32 R16, RZ, RZ, RZ ;  /* 0x000000ffff107224 */ /* 0x000fe200078e00ff */
[----:B------:R-:W-:Y:S01]  /*0320*/  LOP3.LUT R6, R6, 0x80000000, RZ, 0xfc, !PT ;  /* 0x8000000006067812 */ /* 0x000fe200078efcff */
[----:B------:R-:W-:Y:S01]  /*0330*/  UMOV UR5, URZ ;  /* 0x000000ff00057c82 */ /* 0x000fe20008000000 */
[----:B------:R-:W-:-:S05]  /*0340*/  UMOV UR4, URZ ;  /* 0x000000ff00047c82 */ /* 0x000fca0008000000 */
.L_x_2:
[----:B0-----:R-:W-:Y:S01]  /*0350*/  IMAD.U32 R9, RZ, RZ, UR9 ;  /* 0x00000009ff097e24 */ /* 0x001fe2000f8e00ff */
[----:B------:R-:W-:-:S05]  /*0360*/  MOV R8, UR8 ;  /* 0x0000000800087c02 */ /* 0x000fca0008000f00 */
[----:B------:R-:W2:Y:S01]  /*0370*/  LDG.E.CONSTANT R9, desc[UR6][R8.64] ;  /* 0x0000000608097981 */ /* 0x000ea2000c1e9900 */
[----:B------:R-:W-:Y:S01]  /*0380*/  UIADD3 UR4, UPT, UPT, UR4, 0x1, URZ ;  /* 0x0000000104047890 */ /* 0x000fe2000fffe0ff */
[C---:B------:R-:W-:Y:S01]  /*0390*/  ISETP.EQ.AND P0, PT, R16.reuse, RZ, PT ;  /* 0x000000ff1000720c */ /* 0x040fe20003f02270 */
[----:B------:R-:W-:Y:S01]  /*03a0*/  UIADD3 UR8, UP1, UPT, UR8, 0x4, URZ ;  /* 0x0000000408087890 */ /* 0x000fe2000ff3e0ff */
[C---:B------:R-:W-:Y:S01]  /*03b0*/  ISETP.EQ.AND P1, PT, R16.reuse, 0x4, PT ;  /* 0x000000041000780c */ /* 0x040fe20003f22270 */
[----:B------:R-:W-:Y:S01]  /*03c0*/  UISETP.NE.AND UP0, UPT, UR4, 0x6, UPT ;  /* 0x000000060400788c */ /* 0x000fe2000bf05270 */
[C---:B------:R-:W-:Y:S01]  /*03d0*/  ISETP.EQ.AND P2, PT, R16.reuse, 0x8, PT ;  /* 0x000000081000780c */ /* 0x040fe20003f42270 */
[----:B------:R-:W-:Y:S01]  /*03e0*/  UIADD3.X UR9, UPT, UPT, URZ, UR9, URZ, UP1, !UPT ;  /* 0x00000009ff097290 */ /* 0x000fe20008ffe4ff */
[C---:B------:R-:W-:Y:S02]  /*03f0*/  ISETP.EQ.AND P3, PT, R16.reuse, 0xc, PT ;  /* 0x0000000c1000780c */ /* 0x040fe40003f62270 */
[----:B------:R-:W-:-:S02]  /*0400*/  ISETP.EQ.AND P4, PT, R16, 0x10, PT ;  /* 0x000000101000780c */ /* 0x000fc40003f82270 */
[C---:B------:R-:W-:Y:S01]  /*0410*/  ISETP.EQ.AND P5, PT, R16.reuse, 0x14, PT ;  /* 0x000000141000780c */ /* 0x040fe20003fa2270 */
[----:B------:R-:W-:Y:S02]  /*0420*/  VIADD R16, R16, 0x4 ;  /* 0x0000000410107836 */ /* 0x000fe40000000000 */
[----:B--2---:R-:W-:-:S03]  /*0430*/  IMAD.WIDE.U32 R14, R9, R6, RZ ;  /* 0x00000006090e7225 */ /* 0x004fc600078e00ff */
[----:B------:R-:W-:-:S04]  /*0440*/  IADD3 R14, P6, PT, R14, R13, RZ ;  /* 0x0000000d0e0e7210 */ /* 0x000fc80007fde0ff */
[----:B------:R-:W-:Y:S01]  /*0450*/  IADD3.X R13, PT, PT, R15, UR5, RZ, P6, !PT ;  /* 0x000000050f0d7c10 */ /* 0x000fe2000b7fe4ff */
[--C-:B------:R-:W-:Y:S01]  /*0460*/  @P0 IMAD.MOV.U32 R12, RZ, RZ, R14.reuse ;  /* 0x000000ffff0c0224 */ /* 0x100fe200078e000e */
[----:B------:R-:W-:Y:S01]  /*0470*/  @P3 MOV R20, R14 ;  /* 0x0000000e00143202 */ /* 0x000fe20000000f00 */
[--C-:B------:R-:W-:Y:S02]  /*0480*/  @P1 IMAD.MOV.U32 R18, RZ, RZ, R14.reuse ;  /* 0x000000ffff121224 */ /* 0x100fe400078e000e */
[--C-:B------:R-:W-:Y:S02]  /*0490*/  @P2 IMAD.MOV.U32 R19, RZ, RZ, R14.reuse ;  /* 0x000000ffff132224 */ /* 0x100fe400078e000e */
[--C-:B------:R-:W-:Y:S02]  /*04a0*/  @P4 IMAD.MOV.U32 R21, RZ, RZ, R14.reuse ;  /* 0x000000ffff154224 */ /* 0x100fe400078e000e */
[----:B------:R-:W-:Y:S01]  /*04b0*/  @P5 IMAD.MOV.U32 R22, RZ, RZ, R14 ;  /* 0x000000ffff165224 */ /* 0x000fe200078e000e */
[----:B------:R-:W-:Y:S06]  /*04c0*/  BRA.U UP0, `(.L_x_2) ;  /* 0xfffffffd00a07547 */ /* 0x000fec000b83ffff */
[----:B------:R-:W-:Y:S01]  /*04d0*/  SHF.R.U32.HI R8, RZ, 0x17, R0 ;  /* 0x00000017ff087819 */ /* 0x000fe20000011600 */
[----:B------:R-:W-:Y:S03]  /*04e0*/  BSSY.RECONVERGENT B1, `(.L_x_3) ;  /* 0x0000029000017945 */ /* 0x000fe60003800200 */
[C---:B------:R-:W-:Y:S02]  /*04f0*/  LOP3.LUT R6, R8.reuse, 0xe0, RZ, 0xc0, !PT ;  /* 0x000000e008067812 */ /* 0x040fe400078ec0ff */
[----:B------:R-:W-:-:S03]  /*0500*/  LOP3.LUT P6, RZ, R8, 0x1f, RZ, 0xc0, !PT ;  /* 0x0000001f08ff7812 */ /* 0x000fc600078cc0ff */
[----:B------:R-:W-:-:S05]  /*0510*/  VIADD R6, R6, 0xffffff80 ;  /* 0xffffff8006067836 */ /* 0x000fca0000000000 */
[----:B------:R-:W-:-:S04]  /*0520*/  SHF.R.U32.HI R6, RZ, 0x5, R6 ;  /* 0x00000005ff067819 */ /* 0x000fc80000011606 */
[----:B------:R-:W-:-:S04]  /*0530*/  LEA R16, -R6, RZ, 0x2 ;  /* 0x000000ff06107211 */ /* 0x000fc800078e11ff */
[C---:B------:R-:W-:Y:S02]  /*0540*/  ISETP.EQ.AND P3, PT, R16.reuse, -0x18, PT ;  /* 0xffffffe81000780c */ /* 0x040fe40003f62270 */
[C---:B------:R-:W-:Y:S02]  /*0550*/  ISETP.EQ.AND P4, PT, R16.reuse, -0x14, PT ;  /* 0xffffffec1000780c */ /* 0x040fe40003f82270 */
[C---:B------:R-:W-:Y:S02]  /*0560*/  ISETP.EQ.AND P2, PT, R16.reuse, -0x10, PT ;  /* 0xfffffff01000780c */ /* 0x040fe40003f42270 */
[C---:B------:R-:W-:Y:S02]  /*0570*/  ISETP.EQ.AND P1, PT, R16.reuse, -0xc, PT ;  /* 0xfffffff41000780c */ /* 0x040fe40003f22270 */
[C---:B------:R-:W-:Y:S02]  /*0580*/  ISETP.EQ.AND P0, PT, R16.reuse, -0x8, PT ;  /* 0xfffffff81000780c */ /* 0x040fe40003f02270 */
[----:B------:R-:W-:-:S03]  /*0590*/  ISETP.EQ.AND P5, PT, R16, RZ, PT ;  /* 0x000000ff1000720c */ /* 0x000fc60003fa2270 */
[--C-:B------:R-:W-:Y:S01]  /*05a0*/  @P3 IMAD.MOV.U32 R6, RZ, RZ, R12.reuse ;  /* 0x000000ffff063224 */ /* 0x100fe200078e000c */
[C---:B------:R-:W-:Y:S01]  /*05b0*/  ISETP.EQ.AND P3, PT, R16.reuse, -0x4, PT ;  /* 0xfffffffc1000780c */ /* 0x040fe20003f62270 */
[----:B------:R-:W-:Y:S02]  /*05c0*/  @P4 IMAD.MOV.U32 R9, RZ, RZ, R12 ;  /* 0x000000ffff094224 */ /* 0x000fe400078e000c */
[--C-:B------:R-:W-:Y:S01]  /*05d0*/  @P4 IMAD.MOV.U32 R6, RZ, RZ, R18.reuse ;  /* 0x000000ffff064224 */ /* 0x100fe200078e0012 */
[----:B------:R-:W-:Y:S01]  /*05e0*/  ISETP.EQ.AND P4, PT, R16, 0x4, PT ;  /* 0x000000041000780c */ /* 0x000fe20003f82270 */
[----:B------:R-:W-:Y:S01]  /*05f0*/  @P2 IMAD.MOV.U32 R9, RZ, RZ, R18 ;  /* 0x000000ffff092224 */ /* 0x000fe200078e0012 */
[----:B------:R-:W-:Y:S01]  /*0600*/  @P2 MOV R6, R19 ;  /* 0x0000001300062202 */ /* 0x000fe20000000f00 */
[----:B------:R-:W-:Y:S02]  /*0610*/  @P1 IMAD.MOV.U32 R9, RZ, RZ, R19 ;  /* 0x000000ffff091224 */ /* 0x000fe400078e0013 */
[----:B------:R-:W-:-:S02]  /*0620*/  @P0 IMAD.MOV.U32 R9, RZ, RZ, R20 ;  /* 0x000000ffff090224 */ /* 0x000fc400078e0014 */
[----:B------:R-:W-:Y:S02]  /*0630*/  @P1 IMAD.MOV.U32 R6, RZ, RZ, R20 ;  /* 0x000000ffff061224 */ /* 0x000fe400078e0014 */
[----:B------:R-:W-:Y:S01]  /*0640*/  @P3 MOV R9, R21 ;  /* 0x0000001500093202 */ /* 0x000fe20000000f00 */
[--C-:B------:R-:W-:Y:S02]  /*0650*/  @P5 IMAD.MOV.U32 R9, RZ, RZ, R22.reuse ;  /* 0x000000ffff095224 */ /* 0x100fe400078e0016 */
[----:B------:R-:W-:Y:S02]  /*0660*/  @P0 IMAD.MOV.U32 R6, RZ, RZ, R21 ;  /* 0x000000ffff060224 */ /* 0x000fe400078e0015 */
[--C-:B------:R-:W-:Y:S02]  /*0670*/  @P4 IMAD.MOV.U32 R9, RZ, RZ, R13.reuse ;  /* 0x000000ffff094224 */ /* 0x100fe400078e000d */
[----:B------:R-:W-:Y:S02]  /*0680*/  @P3 IMAD.MOV.U32 R6, RZ, RZ, R22 ;  /* 0x000000ffff063224 */ /* 0x000fe400078e0016 */
[----:B------:R-:W-:Y:S01]  /*0690*/  @P5 IMAD.MOV.U32 R6, RZ, RZ, R13 ;  /* 0x000000ffff065224 */ /* 0x000fe200078e000d */
[----:B------:R-:W-:Y:S01]  /*06a0*/  MOV R14, R9 ;  /* 0x00000009000e7202 */ /* 0x000fe20000000f00 */
[----:B------:R-:W-:Y:S06]  /*06b0*/  @!P6 BRA `(.L_x_4) ;  /* 0x00000000002ce947 */ /* 0x000fec0003800000 */
[----:B------:R-:W-:Y:S01]  /*06c0*/  @P2 IMAD.MOV.U32 R15, RZ, RZ, R12 ;  /* 0x000000ffff0f2224 */ /* 0x000fe200078e000c */
[----:B------:R-:W-:Y:S01]  /*06d0*/  LOP3.LUT R9, R8, 0x1f, RZ, 0xc0, !PT ;  /* 0x0000001f08097812 */ /* 0x000fe200078ec0ff */
[----:B------:R-:W-:Y:S02]  /*06e0*/  @P1 IMAD.MOV.U32 R15, RZ, RZ, R18 ;  /* 0x000000ffff0f1224 */ /* 0x000fe400078e0012 */
[----:B------:R-:W-:Y:S01]  /*06f0*/  @P0 IMAD.MOV.U32 R15, RZ, RZ, R19 ;  /* 0x000000ffff0f0224 */ /* 0x000fe200078e0013 */
[----:B------:R-:W-:Y:S01]  /*0700*/  ISETP.EQ.AND P0, PT, R16, 0x8, PT ;  /* 0x000000081000780c */ /* 0x000fe20003f02270 */
[----:B------:R-:W-:Y:S01]  /*0710*/  @P3 IMAD.MOV.U32 R15, RZ, RZ, R20 ;  /* 0x000000ffff0f3224 */ /* 0x000fe200078e0014 */
[----:B------:R-:W-:Y:S01]  /*0720*/  @P5 MOV R15, R21 ;  /* 0x00000015000f5202 */ /* 0x000fe20000000f00 */
[----:B------:R-:W-:Y:S01]  /*0730*/  @P4 IMAD.MOV.U32 R15, RZ, RZ, R22 ;  /* 0x000000ffff0f4224 */ /* 0x000fe200078e0016 */
[----:B------:R-:W-:-:S09]  /*0740*/  SHF.L.W.U32.HI R6, R14, R9, R6 ;  /* 0x000000090e067219 */ /* 0x000fd20000010e06 */
[----:B------:R-:W-:-:S05]  /*0750*/  @P0 IMAD.MOV.U32 R15, RZ, RZ, R13 ;  /* 0x000000ffff0f0224 */ /* 0x000fca00078e000d */
[----:B------:R-:W-:-:S07]  /*0760*/  SHF.L.W.U32.HI R14, R15, R9, R14 ;  /* 0x000000090f0e7219 */ /* 0x000fce0000010e0e */
.L_x_4:
[----:B------:R-:W-:Y:S05]  /*0770*/  BSYNC.RECONVERGENT B1 ;  /* 0x0000000000017941 */ /* 0x000fea0003800200 */
.L_x_3:
[C-C-:B------:R-:W-:Y:S01]  /*0780*/  SHF.L.W.U32.HI R13, R14.reuse, 0x2, R6.reuse ;  /* 0x000000020e0d7819 */ /* 0x140fe20000010e06 */
[----:B------:R-:W-:Y:S01]  /*0790*/  IMAD.SHL.U32 R8, R14, 0x4, RZ ;  /* 0x000000040e087824 */ /* 0x000fe200078e00ff */
[----:B------:R-:W-:Y:S01]  /*07a0*/  UMOV UR4, 0x54442d19 ;  /* 0x54442d1900047882 */ /* 0x000fe20000000000 */
[----:B------:R-:W-:Y:S01]  /*07b0*/  UMOV UR5, 0x3bf921fb ;  /* 0x3bf921fb00057882 */ /* 0x000fe20000000000 */
[----:B------:R-:W-:Y:S02]  /*07c0*/  SHF.R.S32.HI R9, RZ, 0x1f, R13 ;  /* 0x0000001fff097819 */ /* 0x000fe4000001140d */
[----:B------:R-:W-:Y:S02]  /*07d0*/  SHF.R.U32.HI R6, RZ, 0x1e, R6 ;  /* 0x0000001eff067819 */ /* 0x000fe40000011606 */
[C---:B------:R-:W-:Y:S02]  /*07e0*/  LOP3.LUT R8, R9.reuse, R8, RZ, 0x3c, !PT ;  /* 0x0000000809087212 */ /* 0x040fe400078e3cff */
[----:B------:R-:W-:-:S02]  /*07f0*/  LOP3.LUT R9, R9, R13, RZ, 0x3c, !PT ;  /* 0x0000000d09097212 */ /* 0x000fc400078e3cff */
[----:B------:R-:W-:Y:S02]  /*0800*/  ISETP.GE.AND P0, PT, R0, RZ, PT ;  /* 0x000000ff0000720c */ /* 0x000fe40003f06270 */
[C---:B------:R-:W-:Y:S02]  /*0810*/  LOP3.LUT R0, R13.reuse, R0, RZ, 0x3c, !PT ;  /* 0x000000000d007212 */ /* 0x040fe400078e3cff */
[----:B------:R-:W0:Y:S01]  /*0820*/  I2F.F64.S64 R8, R8 ;  /* 0x0000000800087312 */ /* 0x000e220000301c00 */
[----:B------:R-:W-:Y:S02]  /*0830*/  LEA.HI R6, R13, R6, RZ, 0x1 ;  /* 0x000000060d067211 */ /* 0x000fe400078f08ff */
[----:B------:R-:W-:-:S03]  /*0840*/  ISETP.GE.AND P1, PT, R0, RZ, PT ;  /* 0x000000ff0000720c */ /* 0x000fc60003f26270 */
[----:B------:R-:W-:-:S05]  /*0850*/  IMAD.MOV R0, RZ, RZ, -R6 ;  /* 0x000000ffff007224 */ /* 0x000fca00078e0a06 */
[----:B------:R-:W-:Y:S01]  /*0860*/  @!P0 MOV R6, R0 ;  /* 0x0000000000068202 */ /* 0x000fe20000000f00 */
[----:B0-----:R-:W-:-:S10]  /*0870*/  DMUL R14, R8, UR4 ;  /* 0x00000004080e7c28 */ /* 0x001fd40008000000 */
[----:B------:R-:W0:Y:S02]  /*0880*/  F2F.F32.F64 R14, R14 ;  /* 0x0000000e000e7310 */ /* 0x000e240000301000 */
[----:B0-----:R-:W-:-:S07]  /*0890*/  FSEL R9, -R14, R14, !P1 ;  /* 0x0000000e0e097208 */ /* 0x001fce0004800100 */
.L_x_1:
[----:B------:R-:W-:Y:S05]  /*08a0*/  BSYNC.RECONVERGENT B0 ;  /* 0x0000000000007941 */ /* 0x000fea0003800200 */
.L_x_0:
[----:B------:R-:W0:Y:S01]  /*08b0*/  F2F.F64.F32 R14, R7 ;  /* 0x00000007000e7310 */ /* 0x000e220000201800 */
[----:B------:R-:W-:Y:S01]  /*08c0*/  FMUL R17, R9, R9 ;  /* 0x0000000909117220 */ /* 0x000fe20000400000 */
[C---:B------:R-:W-:Y:S01]  /*08d0*/  LOP3.LUT R0, R6.reuse, 0x1, RZ, 0xc0, !PT ;  /* 0x0000000106007812 */ /* 0x040fe200078ec0ff */
[----:B------:R-:W-:Y:S01]  /*08e0*/  IMAD.MOV.U32 R13, RZ, RZ, 0x3c0885e4 ;  /* 0x3c0885e4ff0d7424 */ /* 0x000fe200078e00ff */
[----:B------:R-:W-:Y:S01]  /*08f0*/  BSSY.RECONVERGENT B0, `(.L_x_5) ;  /* 0x0000079000007945 */ /* 0x000fe20003800200 */
[----:B------:R-:W-:Y:S01]  /*0900*/  VIADD R6, R6, 0x1 ;  /* 0x0000000106067836 */ /* 0x000fe20000000000 */
[----:B------:R-:W-:-:S04]  /*0910*/  ISETP.NE.U32.AND P0, PT, R0, 0x1, PT ;  /* 0x000000010000780c */ /* 0x000fc80003f05070 */
[----:B------:R-:W-:Y:S01]  /*0920*/  LOP3.LUT P1, RZ, R6, 0x2, RZ, 0xc0, !PT ;  /* 0x0000000206ff7812 */ /* 0x000fe2000782c0ff */
[----:B0-----:R-:W-:Y:S01]  /*0930*/  DMUL R24, R14, UR10 ;  /* 0x0000000a0e187c28 */ /* 0x001fe20008000000 */
[----:B------:R-:W-:-:S05]  /*0940*/  IMAD.MOV.U32 R14, RZ, RZ, 0x37cbac00 ;  /* 0x37cbac00ff0e7424 */ /* 0x000fca00078e00ff */
[----:B------:R0:W1:Y:S01]  /*0950*/  F2F.F32.F64 R16, R24 ;  /* 0x0000001800107310 */ /* 0x0000620000301000 */
[----:B------:R-:W-:-:S05]  /*0960*/  FFMA R15, R17, R14, -0.0013887860113754868507 ;  /* 0xbab607ed110f7423 */ /* 0x000fca000000000e */
[----:B------:R-:W-:Y:S01]  /*0970*/  FSEL R0, R15, -0.00019574658654164522886, P0 ;  /* 0xb94d41530f007808 */ /* 0x000fe20000000000 */
[----:B------:R-:W-:Y:S01]  /*0980*/  IMAD.MOV.U32 R15, RZ, RZ, 0x3e2aaaa8 ;  /* 0x3e2aaaa8ff0f7424 */ /* 0x000fe200078e00ff */
[----:B0-----:R-:W-:-:S04]  /*0990*/  FSEL R24, R13, 0.041666727513074874878, !P0 ;  /* 0x3d2aaabb0d187808 */ /* 0x001fc80004000000 */
[----:B------:R-:W-:Y:S01]  /*09a0*/  FSEL R6, -R15, -0.4999999701976776123, !P0 ;  /* 0xbeffffff0f067808 */ /* 0x000fe20004000100 */
[C---:B-1----:R-:W-:Y:S01]  /*09b0*/  FMUL R8, R16.reuse, 0.63661974668502807617 ;  /* 0x3f22f98310087820 */ /* 0x042fe20000400000 */
[----:B------:R-:W-:Y:S01]  /*09c0*/  FFMA R24, R17, R0, R24 ;  /* 0x0000000011187223 */ /* 0x000fe20000000018 */
[----:B------:R-:W-:Y:S02]  /*09d0*/  FSEL R0, R9, 1, !P0 ;  /* 0x3f80000009007808 */ /* 0x000fe40004000000 */
[----:B------:R-:W-:Y:S01]  /*09e0*/  FSETP.GE.AND P0, PT, |R16|, 105615, PT ;  /* 0x47ce47801000780b */ /* 0x000fe20003f06200 */
[C---:B------:R-:W-:Y:S01]  /*09f0*/  FFMA R6, R17.reuse, R24, R6 ;  /* 0x0000001811067223 */ /* 0x040fe20000000006 */
[----:B------:R-:W0:Y:S01]  /*0a00*/  F2I.NTZ R8, R8 ;  /* 0x0000000800087305 */ /* 0x000e220000203100 */
[----:B------:R-:W-:-:S04]  /*0a10*/  FFMA R17, R17, R0, RZ ;  /* 0x0000000011117223 */ /* 0x000fc800000000ff */
[----:B------:R-:W-:-:S04]  /*0a20*/  FFMA R17, R17, R6, R0 ;  /* 0x0000000611117223 */ /* 0x000fc80000000000 */
[----:B------:R-:W-:Y:S01]  /*0a30*/  @P1 FADD R17, RZ, -R17 ;  /* 0x80000011ff111221 */ /* 0x000fe20000000000 */
[----:B0-----:R-:W-:-:S05]  /*0a40*/  I2FP.F32.S32 R7, R8 ;  /* 0x0000000800077245 */ /* 0x001fca0000201400 */
[----:B------:R-:W-:-:S04]  /*0a50*/  FFMA R24, R7, -1.5707962512969970703, R16 ;  /* 0xbfc90fda07187823 */ /* 0x000fc80000000010 */
[----:B------:R-:W-:-:S04]  /*0a60*/  FFMA R24, R7, -7.5497894158615963534e-08, R24 ;  /* 0xb3a2216807187823 */ /* 0x000fc80000000018 */
[----:B------:R-:W-:Y:S01]  /*0a70*/  FFMA R0, R7, -5.3903029534742383927e-15, R24 ;  /* 0xa7c234c507007823 */ /* 0x000fe20000000018 */
[----:B------:R-:W-:Y:S06]  /*0a80*/  @!P0 BRA `(.L_x_6) ;  /* 0x00000004007c8947 */ /* 0x000fec0003800000 */
[----:B------:R-:W-:-:S13]  /*0a90*/  FSETP.NEU.AND P0, PT, |R16|, +INF , PT ;  /* 0x7f8000001000780b */ /* 0x000fda0003f0d200 */
[----:B------:R-:W-:Y:S01]  /*0aa0*/  @!P0 FMUL R0, RZ, R16 ;  /* 0x00000010ff008220 */ /* 0x000fe20000400000 */
[----:B------:R-:W-:Y:S01]  /*0ab0*/  @!P0 MOV R8, RZ ;  /* 0x000000ff00088202 */ /* 0x000fe20000000f00 */
        /* <DEDUP_REMOVED lines=8> */
.L_x_7:
[----:B0-----:R-:W-:Y:S01]  /*0b40*/  MOV R7, UR9 ;  /* 0x0000000900077c02 */ /* 0x001fe20008000f00 */
[----:B------:R-:W-:-:S05]  /*0b50*/  IMAD.U32 R6, RZ, RZ, UR8 ;  /* 0x00000008ff067e24 */ /* 0x000fca000f8e00ff */
        /* <DEDUP_REMOVED lines=27> */
[----:B------:R-:W-:-:S05]  /*0d10*/  SHF.R.U32.HI R0, RZ, 0x5, R0 ;  /* 0x00000005ff007819 */ /* 0x000fca0000011600 */
[----:B------:R-:W-:-:S05]  /*0d20*/  IMAD.U32 R9, R0, -0x4, RZ ;  /* 0xfffffffc00097824 */ /* 0x000fca00078e00ff */
[C---:B------:R-:W-:Y:S02]  /*0d30*/  ISETP.EQ.AND P3, PT, R9.reuse, -0x18, PT ;  /* 0xffffffe80900780c */ /* 0x040fe40003f62270 */
[C---:B------:R-:W-:Y:S02]  /*0d40*/  ISETP.EQ.AND P4, PT, R9.reuse, -0x14, PT ;  /* 0xffffffec0900780c */ /* 0x040fe40003f82270 */
[C---:B------:R-:W-:Y:S02]  /*0d50*/  ISETP.EQ.AND P2, PT, R9.reuse, -0x10, PT ;  /* 0xfffffff00900780c */ /* 0x040fe40003f42270 */
[C---:B------:R-:W-:Y:S02]  /*0d60*/  ISETP.EQ.AND P1, PT, R9.reuse, -0xc, PT ;  /* 0xfffffff40900780c */ /* 0x040fe40003f22270 */
[C---:B------:R-:W-:Y:S02]  /*0d70*/  ISETP.EQ.AND P0, PT, R9.reuse, -0x8, PT ;  /* 0xfffffff80900780c */ /* 0x040fe40003f02270 */
[----:B------:R-:W-:-:S03]  /*0d80*/  ISETP.EQ.AND P5, PT, R9, RZ, PT ;  /* 0x000000ff0900720c */ /* 0x000fc60003fa2270 */
[----:B------:R-:W-:Y:S02]  /*0d90*/  @P3 MOV R0, R12 ;  /* 0x0000000c00003202 */ /* 0x000fe40000000f00 */
        /* <DEDUP_REMOVED lines=9> */
[----:B------:R-:W-:Y:S02]  /*0e30*/  @P3 IMAD.MOV.U32 R7, RZ, RZ, R21 ;  /* 0x000000ffff073224 */ /* 0x000fe400078e0015 */
[----:B------:R-:W-:Y:S02]  /*0e40*/  @P5 IMAD.MOV.U32 R7, RZ, RZ, R22 ;  /* 0x000000ffff075224 */ /* 0x000fe400078e0016 */
[----:B------:R-:W-:Y:S02]  /*0e50*/  @P4 IMAD.MOV.U32 R7, RZ, RZ, R23 ;  /* 0x000000ffff074224 */ /* 0x000fe400078e0017 */
[----:B------:R-:W-:Y:S01]  /*0e60*/  @P0 IMAD.MOV.U32 R0, RZ, RZ, R21 ;  /* 0x000000ffff000224 */ /* 0x000fe200078e0015 */
[----:B------:R-:W-:Y:S01]  /*0e70*/  @P3 MOV R0, R22 ;  /* 0x0000001600003202 */ /* 0x000fe20000000f00 */
[----:B------:R-:W-:Y:S01]  /*0e80*/  @P5 IMAD.MOV.U32 R0, RZ, RZ, R23 ;  /* 0x000000ffff005224 */ /* 0x000fe200078e0017 */
[----:B------:R-:W-:Y:S01]  /*0e90*/  MOV R8, R7 ;  /* 0x0000000700087202 */ /* 0x000fe20000000f00 */
[----:B------:R-:W-:Y:S06]  /*0ea0*/  @!P6 BRA `(.L_x_9) ;  /* 0x000000000028e947 */ /* 0x000fec0003800000 */
[----:B------:R-:W-:Y:S01]  /*0eb0*/  @P1 IMAD.MOV.U32 R12, RZ, RZ, R18 ;  /* 0x000000ffff0c1224 */ /* 0x000fe200078e0012 */
[----:B------:R-:W-:Y:S01]  /*0ec0*/  LOP3.LUT R7, R6, 0x1f, RZ, 0xc0, !PT ;  /* 0x0000001f06077812 */ /* 0x000fe200078ec0ff */
        /* <DEDUP_REMOVED lines=8> */
.L_x_9:
[----:B------:R-:W-:Y:S05]  /*0f50*/  BSYNC.RECONVERGENT B1 ;  /* 0x0000000000017941 */ /* 0x000fea0003800200 */
.L_x_8:
[C---:B------:R-:W-:Y:S01]  /*0f60*/  SHF.L.W.U32.HI R9, R8.reuse, 0x2, R0 ;  /* 0x0000000208097819 */ /* 0x040fe20000010e00 */
[----:B------:R-:W-:Y:S01]  /*0f70*/  IMAD.SHL.U32 R8, R8, 0x4, RZ ;  /* 0x0000000408087824 */ /* 0x000fe200078e00ff */
[----:B------:R-:W-:Y:S01]  /*0f80*/  UMOV UR4, 0x54442d19 ;  /* 0x54442d1900047882 */ /* 0x000fe20000000000 */
[----:B------:R-:W-:Y:S01]  /*0f90*/  UMOV UR5, 0x3bf921fb ;  /* 0x3bf921fb00057882 */ /* 0x000fe20000000000 */
[----:B------:R-:W-:Y:S02]  /*0fa0*/  SHF.R.S32.HI R6, RZ, 0x1f, R9 ;  /* 0x0000001fff067819 */ /* 0x000fe40000011409 */
[----:B------:R-:W-:Y:S02]  /*0fb0*/  ISETP.GE.AND P0, PT, R16, RZ, PT ;  /* 0x000000ff1000720c */ /* 0x000fe40003f06270 */
[C---:B------:R-:W-:Y:S02]  /*0fc0*/  LOP3.LUT R18, R6.reuse, R8, RZ, 0x3c, !PT ;  /* 0x0000000806127212 */ /* 0x040fe400078e3cff */
[----:B------:R-:W-:-:S02]  /*0fd0*/  LOP3.LUT R19, R6, R9, RZ, 0x3c, !PT ;  /* 0x0000000906137212 */ /* 0x000fc400078e3cff */
[----:B------:R-:W-:Y:S02]  /*0fe0*/  SHF.R.U32.HI R0, RZ, 0x1e, R0 ;  /* 0x0000001eff007819 */ /* 0x000fe40000011600 */
[----:B------:R-:W0:Y:S01]  /*0ff0*/  I2F.F64.S64 R6, R18 ;  /* 0x0000001200067312 */ /* 0x000e220000301c00 */
[C---:B------:R-:W-:Y:S02]  /*1000*/  LOP3.LUT R16, R9.reuse, R16, RZ, 0x3c, !PT ;  /* 0x0000001009107212 */ /* 0x040fe400078e3cff */
[----:B------:R-:W-:Y:S02]  /*1010*/  LEA.HI R8, R9, R0, RZ, 0x1 ;  /* 0x0000000009087211 */ /* 0x000fe400078f08ff */
[----:B------:R-:W-:Y:S02]  /*1020*/  ISETP.GE.AND P1, PT, R16, RZ, PT ;  /* 0x000000ff1000720c */ /* 0x000fe40003f26270 */
[----:B------:R-:W-:-:S05]  /*1030*/  IADD3 R0, PT, PT, -R8, RZ, RZ ;  /* 0x000000ff08007210 */ /* 0x000fca0007ffe1ff */
[----:B------:R-:W-:Y:S01]  /*1040*/  @!P0 IMAD.MOV.U32 R8, RZ, RZ, R0 ;  /* 0x000000ffff088224 */ /* 0x000fe200078e0000 */
[----:B0-----:R-:W-:-:S10]  /*1050*/  DMUL R6, R6, UR4 ;  /* 0x0000000406067c28 */ /* 0x001fd40008000000 */
[----:B------:R-:W0:Y:S02]  /*1060*/  F2F.F32.F64 R6, R6 ;  /* 0x0000000600067310 */ /* 0x000e240000301000 */
[----:B0-----:R-:W-:-:S07]  /*1070*/  FSEL R0, -R6, R6, !P1 ;  /* 0x0000000606007208 */ /* 0x001fce0004800100 */
.L_x_6:
[----:B------:R-:W-:Y:S05]  /*1080*/  BSYNC.RECONVERGENT B0 ;  /* 0x0000000000007941 */ /* 0x000fea0003800200 */
.L_x_5:
[----:B------:R-:W0:Y:S02]  /*1090*/  LDC.64 R6, c[0x0][0x3b0] ;  /* 0x0000ec00ff067b82 */ /* 0x000e240000000a00 */
[----:B0-----:R-:W-:-:S05]  /*10a0*/  IMAD.WIDE R6, R11, 0x4, R6 ;  /* 0x000000040b067825 */ /* 0x001fca00078e0206 */
[----:B------:R-:W2:Y:S01]  /*10b0*/  LDG.E R16, desc[UR6][R6.64] ;  /* 0x0000000606107981 */ /* 0x000ea2000c1e1900 */
[----:B------:R-:W-:Y:S01]  /*10c0*/  FMUL R9, R0, R0 ;  /* 0x0000000000097220 */ /* 0x000fe20000400000 */
[C---:B------:R-:W-:Y:S01]  /*10d0*/  LOP3.LUT R12, R8.reuse, 0x1, RZ, 0xc0, !PT ;  /* 0x00000001080c7812 */ /* 0x040fe200078ec0ff */
[----:B------:R-:W-:Y:S02]  /*10e0*/  VIADD R8, R8, 0x1 ;  /* 0x0000000108087836 */ /* 0x000fe40000000000 */
[----:B------:R-:W-:Y:S01]  /*10f0*/  FFMA R14, R9, R14, -0.0013887860113754868507 ;  /* 0xbab607ed090e7423 */ /* 0x000fe2000000000e */
[----:B------:R-:W-:Y:S02]  /*1100*/  ISETP.NE.U32.AND P0, PT, R12, 0x1, PT ;  /* 0x000000010c00780c */ /* 0x000fe40003f05070 */
[----:B------:R-:W-:Y:S02]  /*1110*/  LOP3.LUT P1, RZ, R8, 0x2, RZ, 0xc0, !PT ;  /* 0x0000000208ff7812 */ /* 0x000fe4000782c0ff */
[----:B------:R-:W-:-:S02]  /*1120*/  FSEL R12, R13, 0.041666727513074874878, !P0 ;  /* 0x3d2aaabb0d0c7808 */ /* 0x000fc40004000000 */
[----:B------:R-:W-:Y:S02]  /*1130*/  FSEL R14, R14, -0.00019574658654164522886, P0 ;  /* 0xb94d41530e0e7808 */ /* 0x000fe40000000000 */
[----:B------:R-:W-:Y:S02]  /*1140*/  FSEL R15, -R15, -0.4999999701976776123, !P0 ;  /* 0xbeffffff0f0f7808 */ /* 0x000fe40004000100 */
[----:B------:R-:W-:Y:S01]  /*1150*/  FSEL R0, R0, 1, !P0 ;  /* 0x3f80000000007808 */ /* 0x000fe20004000000 */
[----:B------:R-:W-:-:S04]  /*1160*/  FFMA R12, R9, R14, R12 ;  /* 0x0000000e090c7223 */ /* 0x000fc8000000000c */
[C---:B------:R-:W-:Y:S01]  /*1170*/  FFMA R12, R9.reuse, R12, R15 ;  /* 0x0000000c090c7223 */ /* 0x040fe2000000000f */
[----:B------:R-:W-:-:S04]  /*1180*/  FFMA R9, R9, R0, RZ ;  /* 0x0000000009097223 */ /* 0x000fc800000000ff */
[----:B------:R-:W-:-:S04]  /*1190*/  FFMA R0, R9, R12, R0 ;  /* 0x0000000c09007223 */ /* 0x000fc80000000000 */
[----:B------:R-:W-:-:S04]  /*11a0*/  @P1 FADD R0, RZ, -R0 ;  /* 0x80000000ff001221 */ /* 0x000fc80000000000 */
[----:B------:R-:W-:-:S04]  /*11b0*/  FADD R17, R17, R0 ;  /* 0x0000000011117221 */ /* 0x000fc80000000000 */
[----:B------:R-:W-:-:S05]  /*11c0*/  FFMA R17, R17, -10, R10 ;  /* 0xc120000011117823 */ /* 0x000fca000000000a */
[----:B--2---:R-:W-:-:S13]  /*11d0*/  FSETP.GEU.AND P0, PT, R17, R16, PT ;  /* 0x000000101100720b */ /* 0x004fda0003f0e000 */
[----:B------:R-:W-:Y:S05]  /*11e0*/  @P0 EXIT ;  /* 0x000000000000094d */ /* 0x000fea0003800000 */
[----:B------:R-:W-:Y:S01]  /*11f0*/  STG.E desc[UR6][R6.64], R17 ;  /* 0x0000001106007986 */ /* 0x000fe2000c101906 */
[----:B------:R-:W0:Y:S03]  /*1200*/  LDC.64 R8, c[0x0][0x390] ;  /* 0x0000e400ff087b82 */ /* 0x000e260000000a00 */
[----:B------:R-:W2:Y:S05]  /*1210*/  LDG.E R5, desc[UR6][R4.64] ;  /* 0x0000000604057981 */ /* 0x000eaa000c1e1900 */
[----:B------:R-:W1:Y:S01]  /*1220*/  LDC.64 R12, c[0x0][0x398] ;  /* 0x0000e600ff0c7b82 */ /* 0x000e620000000a00 */
[----:B0-----:R-:W-:-:S05]  /*1230*/  IMAD.WIDE R8, R11, 0x4, R8 ;  /* 0x000000040b087825 */ /* 0x001fca00078e0208 */
[----:B--2---:R-:W-:Y:S04]  /*1240*/  STG.E desc[UR6][R8.64], R5 ;  /* 0x0000000508007986 */ /* 0x004fe8000c101906 */
[----:B------:R-:W2:Y:S01]  /*1250*/  LDG.E R3, desc[UR6][R2.64] ;  /* 0x0000000602037981 */ /* 0x000ea2000c1e1900 */
[----:B-1----:R-:W-:-:S05]  /*1260*/  IMAD.WIDE R10, R11, 0x4, R12 ;  /* 0x000000040b0a7825 */ /* 0x002fca00078e020c */
[----:B--2---:R-:W-:Y:S01]  /*1270*/  STG.E desc[UR6][R10.64], R3 ;  /* 0x000000030a007986 */ /* 0x004fe2000c101906 */
[----:B------:R-:W-:Y:S05]  /*1280*/  EXIT ;  /* 0x000000000000794d */ /* 0x000fea0003800000 */
.L_x_10:
[----:B------:R-:W-:-:S00]  /*1290*/  BRA `(.L_x_10) ;  /* 0xfffffffc00fc7947 */ /* 0x000fc0000383ffff */
[----:B------:R-:W-:-:S00]  /*12a0*/  NOP ;  /* 0x0000000000007918 */ /* 0x000fc00000000000 */
        /* <DEDUP_REMOVED lines=13> */
.L_x_42:


//--------------------- .text._Z14updateVelocityPfS_S_S_S_S_PifffiP17curandStateXORWOW --------------------------
	.section	.text._Z14updateVelocityPfS_S_S_S_S_PifffiP17curandStateXORWOW,"ax",@progbits
	.align	128
        .global         _Z14updateVelocityPfS_S_S_S_S_PifffiP17curandStateXORWOW
        .type           _Z14updateVelocityPfS_S_S_S_S_PifffiP17curandStateXORWOW,@function
        .size           _Z14updateVelocityPfS_S_S_S_S_PifffiP17curandStateXORWOW,(.L_x_43 - _Z14updateVelocityPfS_S_S_S_S_PifffiP17curandStateXORWOW)
        .other          _Z14updateVelocityPfS_S_S_S_S_PifffiP17curandStateXORWOW,@"STO_CUDA_ENTRY STV_DEFAULT"
_Z14updateVelocityPfS_S_S_S_S_PifffiP17curandStateXORWOW:
.text._Z14updateVelocityPfS_S_S_S_S_PifffiP17curandStateXORWOW:
        /* <DEDUP_REMOVED lines=9> */
[----:B------:R-:W0:Y:S01]  /*0090*/  LDCU.64 UR4, c[0x0][0x358] ;  /* 0x00006b00ff0477ac */ /* 0x000e220008000a00 */
[----:B------:R-:W1:Y:S06]  /*00a0*/  LDCU.64 UR6, c[0x0][0x3b8] ;  /* 0x00007700ff0677ac */ /* 0x000e6c0008000a00 */
[----:B------:R-:W2:Y:S01]  /*00b0*/  LDC.64 R18, c[0x0][0x390] ;  /* 0x0000e400ff127b82 */ /* 0x000ea20000000a00 */
[----:B------:R-:W3:Y:S07]  /*00c0*/  LDCU UR8, c[0x0][0x3c0] ;  /* 0x00007800ff0877ac */ /* 0x000eee0008000800 */
[----:B------:R-:W4:Y:S01]  /*00d0*/  LDC.64 R16, c[0x0][0x380] ;  /* 0x0000e000ff107b82 */ /* 0x000f220000000a00 */
[----:B0-----:R-:W5:Y:S07]  /*00e0*/  LDG.E.64 R4, desc[UR4][R10.64] ;  /* 0x000000040a047981 */ /* 0x001f6e000c1e1b00 */
[----:B------:R-:W0:Y:S01]  /*00f0*/  LDC.64 R20, c[0x0][0x3a0] ;  /* 0x0000e800ff147b82 */ /* 0x000e220000000a00 */
[----:B------:R-:W3:Y:S04]  /*0100*/  LDG.E.64 R12, desc[UR4][R10.64+0x10] ;  /* 0x000010040a0c7981 */ /* 0x000ee8000c1e1b00 */
[----:B------:R-:W2:Y:S01]  /*0110*/  LDG.E.64 R8, desc[UR4][R10.64+0x8] ;  /* 0x000008040a087981 */ /* 0x000ea2000c1e1b00 */
[----:B-----5:R-:W-:-:S04]  /*0120*/  SHF.R.U32.HI R2, RZ, 0x2, R5 ;  /* 0x00000002ff027819 */ /* 0x020fc80000011605 */
[----:B------:R-:W-:Y:S01]  /*0130*/  LOP3.LUT R5, R2, R5, RZ, 0x3c, !PT ;  /* 0x0000000502057212 */ /* 0x000fe200078e3cff */
[----:B---3--:R0:W-:Y:S01]  /*0140*/  STG.E.64 desc[UR4][R10.64+0x8], R12 ;  /* 0x0000080c0a007986 */ /* 0x0081e2000c101b04 */
[----:B------:R-:W-:Y:S01]  /*0150*/  SHF.L.U32 R6, R13, 0x4, RZ ;  /* 0x000000040d067819 */ /* 0x000fe200000006ff */
[----:B------:R-:W3:Y:S01]  /*0160*/  LDC.64 R2, c[0x0][0x3b0] ;  /* 0x0000ec00ff027b82 */ /* 0x000ee20000000a00 */
[C---:B------:R-:W-:Y:S02]  /*0170*/  SHF.L.U32 R7, R5.reuse, 0x1, RZ ;  /* 0x0000000105077819 */ /* 0x040fe400000006ff */
[----:B--2---:R-:W-:Y:S02]  /*0180*/  SHF.R.U32.HI R15, RZ, 0x2, R8 ;  /* 0x00000002ff0f7819 */ /* 0x004fe40000011608 */
[----:B------:R-:W-:Y:S02]  /*0190*/  LOP3.LUT R6, R5, R7, R6, 0x96, !PT ;  /* 0x0000000705067212 */ /* 0x000fe400078e9606 */
[----:B------:R-:W-:-:S02]  /*01a0*/  LOP3.LUT R15, R15, R8, RZ, 0x3c, !PT ;  /* 0x000000080f0f7212 */ /* 0x000fc400078e3cff */
[----:B------:R-:W-:Y:S02]  /*01b0*/  LOP3.LUT R6, R6, R13, RZ, 0x3c, !PT ;  /* 0x0000000d06067212 */ /* 0x000fe400078e3cff */
[----:B------:R-:W-:Y:S02]  /*01c0*/  SHF.L.U32 R5, R15, 0x1, RZ ;  /* 0x000000010f057819 */ /* 0x000fe400000006ff */
[----:B------:R-:W-:-:S04]  /*01d0*/  SHF.L.U32 R8, R6, 0x4, RZ ;  /* 0x0000000406087819 */ /* 0x000fc800000006ff */
[----:B------:R-:W-:Y:S02]  /*01e0*/  LOP3.LUT R5, R15, R5, R8, 0x96, !PT ;  /* 0x000000050f057212 */ /* 0x000fe400078e9608 */
[----:B------:R-:W-:Y:S02]  /*01f0*/  IADD3 R8, PT, PT, R4, 0xb0f8a, RZ ;  /* 0x000b0f8a04087810 */ /* 0x000fe40007ffe0ff */
[----:B------:R-:W-:-:S03]  /*0200*/  LOP3.LUT R7, R5, R6, RZ, 0x3c, !PT ;  /* 0x0000000605077212 */ /* 0x000fc600078e3cff */
[----:B------:R2:W-:Y:S04]  /*0210*/  STG.E.64 desc[UR4][R10.64], R8 ;  /* 0x000000080a007986 */ /* 0x0005e8000c101b04 */
[----:B------:R5:W-:Y:S04]  /*0220*/  STG.E.64 desc[UR4][R10.64+0x10], R6 ;  /* 0x000010060a007986 */ /* 0x000be8000c101b04 */
[----:B---3--:R-:W3:Y:S01]  /*0230*/  LDG.E R23, desc[UR4][R2.64] ;  /* 0x0000000402177981 */ /* 0x008ee2000c1e1900 */
[----:B------:R-:W-:-:S04]  /*0240*/  IMAD.WIDE R14, R0, 0x4, R18 ;  /* 0x00000004000e7825 */ /* 0x000fc800078e0212 */
[C---:B----4-:R-:W-:Y:S02]  /*0250*/  IMAD.WIDE R16, R0.reuse, 0x4, R16 ;  /* 0x0000000400107825 */ /* 0x050fe400078e0210 */
[----:B------:R-:W4:Y:S04]  /*0260*/  LDG.E R14, desc[UR4][R14.64] ;  /* 0x000000040e0e7981 */ /* 0x000f28000c1e1900 */
[----:B------:R-:W4:Y:S01]  /*0270*/  LDG.E R5, desc[UR4][R16.64] ;  /* 0x0000000410057981 */ /* 0x000f22000c1e1900 */
[----:B0-----:R-:W-:-:S05]  /*0280*/  IMAD.WIDE R12, R0, 0x4, R20 ;  /* 0x00000004000c7825 */ /* 0x001fca00078e0214 */
[----:B--2---:R-:W2:Y:S01]  /*0290*/  LDG.E R9, desc[UR4][R12.64] ;  /* 0x000000040c097981 */ /* 0x004ea2000c1e1900 */
[----:B---3--:R-:W-:-:S06]  /*02a0*/  IMAD.WIDE R18, R23, 0x4, R18 ;  /* 0x0000000417127825 */ /* 0x008fcc00078e0212 */
[----:B------:R-:W3:Y:S01]  /*02b0*/  LDG.E R18, desc[UR4][R18.64] ;  /* 0x0000000412127981 */ /* 0x000ee2000c1e1900 */
[----:B------:R-:W-:Y:S01]  /*02c0*/  IADD3 R4, PT, PT, R4, 0x587c5, R6 ;  /* 0x000587c504047810 */ /* 0x000fe20007ffe006 */
[----:B-----5:R-:W-:-:S03]  /*02d0*/  HFMA2 R6, -RZ, RZ, 0.1171875, 0 ;  /* 0x2f800000ff067431 */ /* 0x020fc600000001ff */
[----:B------:R-:W-:Y:S02]  /*02e0*/  I2FP.F32.U32 R4, R4 ;  /* 0x0000000400047245 */ /* 0x000fe40000201000 */
[----:B------:R-:W-:Y:S01]  /*02f0*/  IADD3 R7, PT, PT, R7, R8, RZ ;  /* 0x0000000807077210 */ /* 0x000fe20007ffe0ff */
[----:B----4-:R-:W-:Y:S02]  /*0300*/  FADD R11, R14, -R5 ;  /* 0x800000050e0b7221 */ /* 0x010fe40000000000 */
[----:B------:R-:W0:Y:S01]  /*0310*/  LDC.64 R14, c[0x0][0x398] ;  /* 0x0000e600ff0e7b82 */ /* 0x000e220000000a00 */
[----:B------:R-:W-:Y:S01]  /*0320*/  FFMA R4, R4, R6, 1.1641532182693481445e-10 ;  /* 0x2f00000004047423 */ /* 0x000fe20000000006 */
[----:B------:R-:W-:-:S03]  /*0330*/  I2FP.F32.U32 R7, R7 ;  /* 0x0000000700077245 */ /* 0x000fc60000201000 */
[----:B-1----:R-:W-:Y:S02]  /*0340*/  FMUL R4, R4, UR7 ;  /* 0x0000000704047c20 */ /* 0x002fe40008400000 */
[----:B------:R-:W-:Y:S02]  /*0350*/  FFMA R7, R7, R6, 1.1641532182693481445e-10 ;  /* 0x2f00000007077423 */ /* 0x000fe40000000006 */
[----:B------:R-:W-:Y:S02]  /*0360*/  FMUL R6, R4, R11 ;  /* 0x0000000b04067220 */ /* 0x000fe40000400000 */
[----:B------:R-:W1:Y:S02]  /*0370*/  LDC.64 R10, c[0x0][0x388] ;  /* 0x0000e200ff0a7b82 */ /* 0x000e640000000a00 */
[----:B--2---:R-:W-:Y:S01]  /*0380*/  FFMA R6, R9, UR6, R6 ;  /* 0x0000000609067c23 */ /* 0x004fe20008000006 */
[----:B---3--:R-:W-:Y:S01]  /*0390*/  FADD R18, -R5, R18 ;  /* 0x0000001205127221 */ /* 0x008fe20000000100 */
[----:B------:R-:W-:-:S04]  /*03a0*/  FMUL R5, R7, UR8 ;  /* 0x0000000807057c20 */ /* 0x000fc80008400000 */
[----:B------:R-:W-:Y:S02]  /*03b0*/  FFMA R17, R5, R18, R6 ;  /* 0x0000001205117223 */ /* 0x000fe40000000006 */
[----:B------:R-:W2:Y:S03]  /*03c0*/  LDC.64 R6, c[0x0][0x3a8] ;  /* 0x0000ea00ff067b82 */ /* 0x000ea60000000a00 */
[----:B------:R-:W-:Y:S04]  /*03d0*/  STG.E desc[UR4][R12.64], R17 ;  /* 0x000000110c007986 */ /* 0x000fe8000c101904 */
[----:B------:R-:W3:Y:S01]  /*03e0*/  LDG.E R3, desc[UR4][R2.64] ;  /* 0x0000000402037981 */ /* 0x000ee2000c1e1900 */
[----:B0-----:R-:W-:-:S04]  /*03f0*/  IMAD.WIDE R8, R0, 0x4, R14 ;  /* 0x0000000400087825 */ /* 0x001fc800078e020e */
[C---:B-1----:R-:W-:Y:S02]  /*0400*/  IMAD.WIDE R10, R0.reuse, 0x4, R10 ;  /* 0x00000004000a7825 */ /* 0x042fe400078e020a */
[----:B------:R-:W4:Y:S04]  /*0410*/  LDG.E R8, desc[UR4][R8.64] ;  /* 0x0000000408087981 */ /* 0x000f28000c1e1900 */
[----:B------:R-:W4:Y:S01]  /*0420*/  LDG.E R11, desc[UR4][R10.64] ;  /* 0x000000040a0b7981 */ /* 0x000f22000c1e1900 */
[----:B--2---:R-:W-:-:S05]  /*0430*/  IMAD.WIDE R6, R0, 0x4, R6 ;  /* 0x0000000400067825 */ /* 0x004fca00078e0206 */
[----:B------:R-:W2:Y:S01]  /*0440*/  LDG.E R0, desc[UR4][R6.64] ;  /* 0x0000000406007981 */ /* 0x000ea2000c1e1900 */
[----:B---3--:R-:W-:-:S06]  /*0450*/  IMAD.WIDE R14, R3, 0x4, R14 ;  /* 0x00000004030e7825 */ /* 0x008fcc00078e020e */
[----:B------:R-:W3:Y:S01]  /*0460*/  LDG.E R14, desc[UR4][R14.64] ;  /* 0x000000040e0e7981 */ /* 0x000ee2000c1e1900 */
[----:B----4-:R-:W-:-:S04]  /*0470*/  FADD R3, R8, -R11 ;  /* 0x8000000b08037221 */ /* 0x010fc80000000000 */
[----:B------:R-:W-:-:S04]  /*0480*/  FMUL R3, R4, R3 ;  /* 0x0000000304037220 */ /* 0x000fc80000400000 */
[----:B--2---:R-:W-:Y:S01]  /*0490*/  FFMA R0, R0, UR6, R3 ;  /* 0x0000000600007c23 */ /* 0x004fe20008000003 */
[----:B---3--:R-:W-:-:S04]  /*04a0*/  FADD R2, -R11, R14 ;  /* 0x0000000e0b027221 */ /* 0x008fc80000000100 */
[----:B------:R-:W-:-:S05]  /*04b0*/  FFMA R5, R5, R2, R0 ;  /* 0x0000000205057223 */ /* 0x000fca0000000000 */
[----:B------:R-:W-:Y:S01]  /*04c0*/  STG.E desc[UR4][R6.64], R5 ;  /* 0x0000000506007986 */ /* 0x000fe2000c101904 */
[----:B------:R-:W-:Y:S05]  /*04d0*/  EXIT ;  /* 0x000000000000794d */ /* 0x000fea0003800000 */
.L_x_11:
        /* <DEDUP_REMOVED lines=10> */
.L_x_43:


//--------------------- .text._Z16updateBestGlobalPfS_Pii --------------------------
	.section	.text._Z16updateBestGlobalPfS_Pii,"ax",@progbits
	.align	128
        .global         _Z16updateBestGlobalPfS_Pii
        .type           _Z16updateBestGlobalPfS_Pii,@function
        .size           _Z16updateBestGlobalPfS_Pii,(.L_x_44 - _Z16updateBestGlobalPfS_Pii)
        .other          _Z16updateBestGlobalPfS_Pii,@"STO_CUDA_ENTRY STV_DEFAULT"
_Z16updateBestGlobalPfS_Pii:
.text._Z16updateBestGlobalPfS_Pii:
[----:B------:R-:W-:Y:S08]  /*0000*/  LDC R1, c[0x0][0x37c] ;  /* 0x0000df00ff017b82 */ /* 0x000ff00000000800 */
[----:B------:R-:W0:Y:S01]  /*0010*/  LDC.64 R4, c[0x0][0x380] ;  /* 0x0000e000ff047b82 */ /* 0x000e220000000a00 */
[----:B------:R-:W0:Y:S07]  /*0020*/  LDCU.64 UR4, c[0x0][0x358] ;  /* 0x00006b00ff0477ac */ /* 0x000e2e0008000a00 */
[----:B------:R-:W1:Y:S01]  /*0030*/  LDC R0, c[0x0][0x398] ;  /* 0x0000e600ff007b82 */ /* 0x000e620000000800 */
[----:B0-----:R-:W2:Y:S07]  /*0040*/  LDG.E R5, desc[UR4][R4.64] ;  /* 0x0000000404057981 */ /* 0x001eae000c1e1900 */
[----:B------:R-:W2:Y:S01]  /*0050*/  LDC.64 R2, c[0x0][0x388] ;  /* 0x0000e200ff027b82 */ /* 0x000ea20000000a00 */
[----:B-1----:R-:W-:-:S07]  /*0060*/  ISETP.GE.AND P0, PT, R0, 0x3, PT ;  /* 0x000000030000780c */ /* 0x002fce0003f06270 */
[----:B------:R-:W0:Y:S01]  /*0070*/  LDC.64 R6, c[0x0][0x390] ;  /* 0x0000e400ff067b82 */ /* 0x000e220000000a00 */
[----:B--2---:R1:W-:Y:S04]  /*0080*/  STG.E desc[UR4][R2.64], R5 ;  /* 0x0000000502007986 */ /* 0x0043e8000c101904 */
[----:B0-----:R1:W-:Y:S01]  /*0090*/  STG.E desc[UR4][R6.64], RZ ;  /* 0x000000ff06007986 */ /* 0x0013e2000c101904 */
[----:B------:R-:W-:Y:S05]  /*00a0*/  @!P0 EXIT ;  /* 0x000000000000894d */ /* 0x000fea0003800000 */
[C---:B------:R-:W-:Y:S02]  /*00b0*/  VIADD R4, R0.reuse, 0xfffffffd ;  /* 0xfffffffd00047836 */ /* 0x040fe40000000000 */
[----:B------:R-:W-:-:S03]  /*00c0*/  VIADD R0, R0, 0xfffffffe ;  /* 0xfffffffe00007836 */ /* 0x000fc60000000000 */
[----:B------:R-:W-:Y:S01]  /*00d0*/  ISETP.GE.U32.AND P0, PT, R4, 0xf, PT ;  /* 0x0000000f0400780c */ /* 0x000fe20003f06070 */
[----:B------:R-:W-:Y:S01]  /*00e0*/  IMAD.MOV.U32 R4, RZ, RZ, 0x1 ;  /* 0x00000001ff047424 */ /* 0x000fe200078e00ff */
[----:B------:R-:W-:-:S11]  /*00f0*/  LOP3.LUT R9, R0, 0xf, RZ, 0xc0, !PT ;  /* 0x0000000f00097812 */ /* 0x000fd600078ec0ff */
[----:B------:R-:W-:Y:S05]  /*0100*/  @!P0 BRA `(.L_x_12) ;  /* 0x0000000400dc8947 */ /* 0x000fea0003800000 */
[----:B-1----:R-:W-:Y:S01]  /*0110*/  LOP3.LUT R6, R0, 0xfffffff0, RZ, 0xc0, !PT ;  /* 0xfffffff000067812 */ /* 0x002fe200078ec0ff */
[----:B------:R-:W-:-:S07]  /*0120*/  IMAD.MOV.U32 R7, RZ, RZ, 0x1 ;  /* 0x00000001ff077424 */ /* 0x000fce00078e00ff */
.L_x_13:
[----:B------:R-:W0:Y:S01]  /*0130*/  LDC.64 R4, c[0x0][0x380] ;  /* 0x0000e000ff047b82 */ /* 0x000e220000000a00 */
[----:B------:R-:W2:Y:S01]  /*0140*/  LDG.E R8, desc[UR4][R2.64] ;  /* 0x0000000402087981 */ /* 0x000ea2000c1e1900 */
[----:B0-----:R-:W-:-:S05]  /*0150*/  IMAD.WIDE.U32 R4, R7, 0x4, R4 ;  /* 0x0000000407047825 */ /* 0x001fca00078e0004 */
[----:B------:R-:W2:Y:S02]  /*0160*/  LDG.E R17, desc[UR4][R4.64] ;  /* 0x0000000404117981 */ /* 0x000ea4000c1e1900 */
[----:B--2---:R-:W-:-:S13]  /*0170*/  FSETP.GEU.AND P0, PT, R17, R8, PT ;  /* 0x000000081100720b */ /* 0x004fda0003f0e000 */
[----:B------:R-:W0:Y:S01]  /*0180*/  @!P0 LDC.64 R10, c[0x0][0x390] ;  /* 0x0000e400ff0a8b82 */ /* 0x000e220000000a00 */
[----:B------:R-:W-:Y:S04]  /*0190*/  @!P0 STG.E desc[UR4][R2.64], R17 ;  /* 0x0000001102008986 */ /* 0x000fe8000c101904 */
[----:B0-----:R0:W-:Y:S04]  /*01a0*/  @!P0 STG.E desc[UR4][R10.64], R7 ;  /* 0x000000070a008986 */ /* 0x0011e8000c101904 */
[----:B------:R-:W2:Y:S04]  /*01b0*/  @!P0 LDG.E R8, desc[UR4][R2.64] ;  /* 0x0000000402088981 */ /* 0x000ea8000c1e1900 */
[----:B------:R-:W2:Y:S02]  /*01c0*/  LDG.E R19, desc[UR4][R4.64+0x4] ;  /* 0x0000040404137981 */ /* 0x000ea4000c1e1900 */
[----:B--2---:R-:W-:-:S13]  /*01d0*/  FSETP.GEU.AND P0, PT, R19, R8, PT ;  /* 0x000000081300720b */ /* 0x004fda0003f0e000 */
[----:B------:R-:W1:Y:S01]  /*01e0*/  @!P0 LDC.64 R12, c[0x0][0x390] ;  /* 0x0000e400ff0c8b82 */ /* 0x000e620000000a00 */
[----:B------:R-:W-:Y:S01]  /*01f0*/  @!P0 VIADD R15, R7, 0x1 ;  /* 0x00000001070f8836 */ /* 0x000fe20000000000 */
[----:B------:R-:W-:Y:S04]  /*0200*/  @!P0 STG.E desc[UR4][R2.64], R19 ;  /* 0x0000001302008986 */ /* 0x000fe8000c101904 */
[----:B-1----:R1:W-:Y:S04]  /*0210*/  @!P0 STG.E desc[UR4][R12.64], R15 ;  /* 0x0000000f0c008986 */ /* 0x0023e8000c101904 */
[----:B------:R-:W2:Y:S04]  /*0220*/  @!P0 LDG.E R8, desc[UR4][R2.64] ;  /* 0x0000000402088981 */ /* 0x000ea8000c1e1900 */
[----:B------:R-:W2:Y:S02]  /*0230*/  LDG.E R21, desc[UR4][R4.64+0x8] ;  /* 0x0000080404157981 */ /* 0x000ea4000c1e1900 */
[----:B--2---:R-:W-:-:S13]  /*0240*/  FSETP.GEU.AND P0, PT, R21, R8, PT ;  /* 0x000000081500720b */ /* 0x004fda0003f0e000 */
[----:B0-----:R-:W0:Y:S01]  /*0250*/  @!P0 LDC.64 R10, c[0x0][0x390] ;  /* 0x0000e400ff0a8b82 */ /* 0x001e220000000a00 */
[----:B------:R-:W-:Y:S01]  /*0260*/  @!P0 VIADD R17, R7, 0x2 ;  /* 0x0000000207118836 */ /* 0x000fe20000000000 */
[----:B------:R-:W-:Y:S04]  /*0270*/  @!P0 STG.E desc[UR4][R2.64], R21 ;  /* 0x0000001502008986 */ /* 0x000fe8000c101904 */
[----:B0-----:R0:W-:Y:S04]  /*0280*/  @!P0 STG.E desc[UR4][R10.64], R17 ;  /* 0x000000110a008986 */ /* 0x0011e8000c101904 */
[----:B------:R-:W2:Y:S04]  /*0290*/  @!P0 LDG.E R8, desc[UR4][R2.64] ;  /* 0x0000000402088981 */ /* 0x000ea8000c1e1900 */
[----:B------:R-:W2:Y:S02]  /*02a0*/  LDG.E R23, desc[UR4][R4.64+0xc] ;  /* 0x00000c0404177981 */ /* 0x000ea4000c1e1900 */
[----:B--2---:R-:W-:-:S13]  /*02b0*/  FSETP.GEU.AND P0, PT, R23, R8, PT ;  /* 0x000000081700720b */ /* 0x004fda0003f0e000 */
[----:B-1----:R-:W1:Y:S01]  /*02c0*/  @!P0 LDC.64 R12, c[0x0][0x390] ;  /* 0x0000e400ff0c8b82 */ /* 0x002e620000000a00 */
        /* <DEDUP_REMOVED lines=77> */
[C---:B------:R-:W-:Y:S01]  /*07a0*/  @!P0 VIADD R17, R7.reuse, 0xe ;  /* 0x0000000e07118836 */ /* 0x040fe20000000000 */
[----:B------:R2:W-:Y:S04]  /*07b0*/  @!P0 STG.E desc[UR4][R2.64], R21 ;  /* 0x0000001502008986 */ /* 0x0005e8000c101904 */
[----:B0-----:R2:W-:Y:S04]  /*07c0*/  @!P0 STG.E desc[UR4][R10.64], R17 ;  /* 0x000000110a008986 */ /* 0x0015e8000c101904 */
[----:B------:R-:W3:Y:S04]  /*07d0*/  LDG.E R23, desc[UR4][R4.64+0x3c] ;  /* 0x00003c0404177981 */ /* 0x000ee8000c1e1900 */
[----:B------:R-:W3:Y:S01]  /*07e0*/  @!P0 LDG.E R8, desc[UR4][R2.64] ;  /* 0x0000000402088981 */ /* 0x000ee2000c1e1900 */
[----:B-1----:R-:W-:-:S02]  /*07f0*/  VIADD R15, R7, 0xf ;  /* 0x0000000f070f7836 */ /* 0x002fc40000000000 */
[----:B------:R-:W-:Y:S01]  /*0800*/  VIADD R7, R7, 0x10 ;  /* 0x0000001007077836 */ /* 0x000fe20000000000 */
[----:B---3--:R-:W-:-:S13]  /*0810*/  FSETP.GEU.AND P0, PT, R23, R8, PT ;  /* 0x000000081700720b */ /* 0x008fda0003f0e000 */
[----:B------:R-:W0:Y:S01]  /*0820*/  @!P0 LDC.64 R12, c[0x0][0x390] ;  /* 0x0000e400ff0c8b82 */ /* 0x000e220000000a00 */
[----:B------:R2:W-:Y:S04]  /*0830*/  @!P0 STG.E desc[UR4][R2.64], R23 ;  /* 0x0000001702008986 */ /* 0x0005e8000c101904 */
[----:B0-----:R2:W-:Y:S01]  /*0840*/  @!P0 STG.E desc[UR4][R12.64], R15 ;  /* 0x0000000f0c008986 */ /* 0x0015e2000c101904 */
[----:B------:R-:W-:-:S13]  /*0850*/  ISETP.NE.AND P0, PT, R15, R6, PT ;  /* 0x000000060f00720c */ /* 0x000fda0003f05270 */
[----:B--2---:R-:W-:Y:S05]  /*0860*/  @P0 BRA `(.L_x_13) ;  /* 0xfffffff800300947 */ /* 0x004fea000383ffff */
[----:B------:R-:W-:-:S07]  /*0870*/  IMAD.MOV.U32 R4, RZ, RZ, R7 ;  /* 0x000000ffff047224 */ /* 0x000fce00078e0007 */
.L_x_12:
[----:B------:R-:W-:-:S13]  /*0880*/  ISETP.NE.AND P0, PT, R9, RZ, PT ;  /* 0x000000ff0900720c */ /* 0x000fda0003f05270 */
[----:B------:R-:W-:Y:S05]  /*0890*/  @!P0 EXIT ;  /* 0x000000000000894d */ /* 0x000fea0003800000 */
[----:B------:R-:W-:Y:S02]  /*08a0*/  ISETP.GE.U32.AND P1, PT, R9, 0x8, PT ;  /* 0x000000080900780c */ /* 0x000fe40003f26070 */
[----:B------:R-:W-:-:S04]  /*08b0*/  LOP3.LUT R12, R0, 0x7, RZ, 0xc0, !PT ;  /* 0x00000007000c7812 */ /* 0x000fc800078ec0ff */
[----:B------:R-:W-:-:S07]  /*08c0*/  ISETP.NE.AND P0, PT, R12, RZ, PT ;  /* 0x000000ff0c00720c */ /* 0x000fce0003f05270 */
[----:B------:R-:W-:Y:S06]  /*08d0*/  @!P1 BRA `(.L_x_14) ;  /* 0x0000000000ec9947 */ /* 0x000fec0003800000 */
[----:B-1----:R-:W0:Y:S08]  /*08e0*/  LDC.64 R6, c[0x0][0x380] ;  /* 0x0000e000ff067b82 */ /* 0x002e300000000a00 */
[----:B------:R-:W1:Y:S01]  /*08f0*/  LDC.64 R2, c[0x0][0x388] ;  /* 0x0000e200ff027b82 */ /* 0x000e620000000a00 */
[----:B0-----:R-:W-:-:S05]  /*0900*/  IMAD.WIDE.U32 R6, R4, 0x4, R6 ;  /* 0x0000000404067825 */ /* 0x001fca00078e0006 */
[----:B------:R-:W2:Y:S04]  /*0910*/  LDG.E R14, desc[UR4][R6.64] ;  /* 0x00000004060e7981 */ /* 0x000ea8000c1e1900 */
[----:B-1----:R-:W2:Y:S02]  /*0920*/  LDG.E R5, desc[UR4][R2.64] ;  /* 0x0000000402057981 */ /* 0x002ea4000c1e1900 */
        /* <DEDUP_REMOVED lines=44> */
[----:B------:R2:W-:Y:S04]  /*0bf0*/  @!P1 STG.E desc[UR4][R2.64], R14 ;  /* 0x0000000e02009986 */ /* 0x0005e8000c101904 */
[----:B0-----:R2:W-:Y:S04]  /*0c00*/  @!P1 STG.E desc[UR4][R8.64], R15 ;  /* 0x0000000f08009986 */ /* 0x0015e8000c101904 */
[----:B------:R-:W3:Y:S04]  /*0c10*/  LDG.E R16, desc[UR4][R6.64+0x1c] ;  /* 0x00001c0406107981 */ /* 0x000ee8000c1e1900 */
[----:B------:R-:W3:Y:S02]  /*0c20*/  @!P1 LDG.E R5, desc[UR4][R2.64] ;  /* 0x0000000402059981 */ /* 0x000ee4000c1e1900 */
[----:B---3--:R-:W-:-:S13]  /*0c30*/  FSETP.GEU.AND P1, PT, R16, R5, PT ;  /* 0x000000051000720b */ /* 0x008fda0003f2e000 */
[----:B-1----:R-:W0:Y:S01]  /*0c40*/  @!P1 LDC.64 R10, c[0x0][0x390] ;  /* 0x0000e400ff0a9b82 */ /* 0x002e220000000a00 */
[C---:B------:R-:W-:Y:S01]  /*0c50*/  @!P1 VIADD R5, R4.reuse, 0x7 ;  /* 0x0000000704059836 */ /* 0x040fe20000000000 */
[----:B------:R2:W-:Y:S01]  /*0c60*/  @!P1 STG.E desc[UR4][R2.64], R16 ;  /* 0x0000001002009986 */ /* 0x0005e2000c101904 */
[----:B------:R-:W-:-:S03]  /*0c70*/  VIADD R4, R4, 0x8 ;  /* 0x0000000804047836 */ /* 0x000fc60000000000 */
[----:B0-----:R2:W-:Y:S04]  /*0c80*/  @!P1 STG.E desc[UR4][R10.64], R5 ;  /* 0x000000050a009986 */ /* 0x0015e8000c101904 */
.L_x_14:
[----:B------:R-:W-:Y:S05]  /*0c90*/  @!P0 EXIT ;  /* 0x000000000000894d */ /* 0x000fea0003800000 */
[----:B------:R-:W-:Y:S02]  /*0ca0*/  ISETP.GE.U32.AND P1, PT, R12, 0x4, PT ;  /* 0x000000040c00780c */ /* 0x000fe40003f26070 */
[----:B------:R-:W-:-:S04]  /*0cb0*/  LOP3.LUT R0, R0, 0x3, RZ, 0xc0, !PT ;  /* 0x0000000300007812 */ /* 0x000fc800078ec0ff */
[----:B------:R-:W-:-:S07]  /*0cc0*/  ISETP.NE.AND P0, PT, R0, RZ, PT ;  /* 0x000000ff0000720c */ /* 0x000fce0003f05270 */
[----:B------:R-:W-:Y:S06]  /*0cd0*/  @!P1 BRA `(.L_x_15) ;  /* 0x00000000007c9947 */ /* 0x000fec0003800000 */
[----:B-1----:R-:W0:Y:S08]  /*0ce0*/  LDC.64 R6, c[0x0][0x380] ;  /* 0x0000e000ff067b82 */ /* 0x002e300000000a00 */
[----:B--2---:R-:W1:Y:S01]  /*0cf0*/  LDC.64 R2, c[0x0][0x388] ;  /* 0x0000e200ff027b82 */ /* 0x004e620000000a00 */
        /* <DEDUP_REMOVED lines=21> */
[----:B------:R-:W2:Y:S04]  /*0e50*/  LDG.E R12, desc[UR4][R6.64+0xc] ;  /* 0x00000c04060c7981 */ /* 0x000ea8000c1e1900 */
[----:B------:R-:W2:Y:S02]  /*0e60*/  @!P1 LDG.E R5, desc[UR4][R2.64] ;  /* 0x0000000402059981 */ /* 0x000ea4000c1e1900 */
[----:B--2---:R-:W-:-:S13]  /*0e70*/  FSETP.GEU.AND P1, PT, R12, R5, PT ;  /* 0x000000050c00720b */ /* 0x004fda0003f2e000 */
[----:B-1----:R-:W0:Y:S01]  /*0e80*/  @!P1 LDC.64 R10, c[0x0][0x390] ;  /* 0x0000e400ff0a9b82 */ /* 0x002e220000000a00 */
[C---:B------:R-:W-:Y:S01]  /*0e90*/  @!P1 VIADD R5, R4.reuse, 0x3 ;  /* 0x0000000304059836 */ /* 0x040fe20000000000 */
[----:B------:R3:W-:Y:S01]  /*0ea0*/  @!P1 STG.E desc[UR4][R2.64], R12 ;  /* 0x0000000c02009986 */ /* 0x0007e2000c101904 */
[----:B------:R-:W-:-:S03]  /*0eb0*/  VIADD R4, R4, 0x4 ;  /* 0x0000000404047836 */ /* 0x000fc60000000000 */
[----:B0-----:R3:W-:Y:S04]  /*0ec0*/  @!P1 STG.E desc[UR4][R10.64], R5 ;  /* 0x000000050a009986 */ /* 0x0017e8000c101904 */
.L_x_15:
[----:B------:R-:W-:Y:S05]  /*0ed0*/  @!P0 EXIT ;  /* 0x000000000000894d */ /* 0x000fea0003800000 */
[----:B-123--:R-:W0:Y:S01]  /*0ee0*/  LDC.64 R2, c[0x0][0x380] ;  /* 0x0000e000ff027b82 */ /* 0x00ee220000000a00 */
[----:B------:R-:W-:-:S07]  /*0ef0*/  IMAD.MOV R0, RZ, RZ, -R0 ;  /* 0x000000ffff007224 */ /* 0x000fce00078e0a00 */
[----:B------:R-:W1:Y:S01]  /*0f00*/  LDC.64 R6, c[0x0][0x388] ;  /* 0x0000e200ff067b82 */ /* 0x000e620000000a00 */
[----:B0-----:R-:W-:-:S07]  /*0f10*/  IMAD.WIDE.U32 R2, R4, 0x4, R2 ;  /* 0x0000000404027825 */ /* 0x001fce00078e0002 */
.L_x_16:
[----:B-1----:R-:W2:Y:S04]  /*0f20*/  LDG.E R5, desc[UR4][R6.64] ;  /* 0x0000000406057981 */ /* 0x002ea8000c1e1900 */
[----:B------:R-:W2:Y:S01]  /*0f30*/  LDG.E R10, desc[UR4][R2.64] ;  /* 0x00000004020a7981 */ /* 0x000ea2000c1e1900 */
[----:B------:R-:W-:-:S05]  /*0f40*/  VIADD R0, R0, 0x1 ;  /* 0x0000000100007836 */ /* 0x000fca0000000000 */
[----:B------:R-:W-:Y:S02]  /*0f50*/  ISETP.NE.AND P1, PT, R0, RZ, PT ;  /* 0x000000ff0000720c */ /* 0x000fe40003f25270 */
[----:B--2---:R-:W-:-:S13]  /*0f60*/  FSETP.GEU.AND P0, PT, R10, R5, PT ;  /* 0x000000050a00720b */ /* 0x004fda0003f0e000 */
[----:B------:R-:W0:Y:S01]  /*0f70*/  @!P0 LDC.64 R8, c[0x0][0x390] ;  /* 0x0000e400ff088b82 */ /* 0x000e220000000a00 */
[----:B------:R-:W-:Y:S04]  /*0f80*/  @!P0 STG.E desc[UR4][R6.64], R10 ;  /* 0x0000000a06008986 */ /* 0x000fe8000c101904 */
[----:B0-----:R0:W-:Y:S01]  /*0f90*/  @!P0 STG.E desc[UR4][R8.64], R4 ;  /* 0x0000000408008986 */ /* 0x0011e2000c101904 */
[----:B------:R-:W-:-:S05]  /*0fa0*/  IADD3 R2, P0, PT, R2, 0x4, RZ ;  /* 0x0000000402027810 */ /* 0x000fca0007f1e0ff */
[----:B------:R-:W-:Y:S02]  /*0fb0*/  IMAD.X R3, RZ, RZ, R3, P0 ;  /* 0x000000ffff037224 */ /* 0x000fe400000e0603 */
[----:B0-----:R-:W-:Y:S01]  /*0fc0*/  VIADD R4, R4, 0x1 ;  /* 0x0000000104047836 */ /* 0x001fe20000000000 */
[----:B------:R-:W-:Y:S06]  /*0fd0*/  @P1 BRA `(.L_x_16) ;  /* 0xfffffffc00d01947 */ /* 0x000fec000383ffff */
[----:B------:R-:W-:Y:S05]  /*0fe0*/  EXIT ;  /* 0x000000000000794d */ /* 0x000fea0003800000 */
.L_x_17:
        /* <DEDUP_REMOVED lines=9> */
.L_x_44:


//--------------------- .text._Z18copyTwoFloatValuesPfS_i --------------------------
	.section	.text._Z18copyTwoFloatValuesPfS_i,"ax",@progbits
	.align	128
        .global         _Z18copyTwoFloatValuesPfS_i
        .type           _Z18copyTwoFloatValuesPfS_i,@function
        .size           _Z18copyTwoFloatValuesPfS_i,(.L_x_45 - _Z18copyTwoFloatValuesPfS_i)
        .other          _Z18copyTwoFloatValuesPfS_i,@"STO_CUDA_ENTRY STV_DEFAULT"
_Z18copyTwoFloatValuesPfS_i:
.text._Z18copyTwoFloatValuesPfS_i:
        /* <DEDUP_REMOVED lines=10> */
[----:B------:R-:W2:Y:S01]  /*00a0*/  LDC.64 R4, c[0x0][0x388] ;  /* 0x0000e200ff047b82 */ /* 0x000ea20000000a00 */
[----:B0-----:R-:W-:-:S06]  /*00b0*/  IMAD.WIDE R2, R7, 0x4, R2 ;  /* 0x0000000407027825 */ /* 0x001fcc00078e0202 */
[----:B-1----:R-:W3:Y:S01]  /*00c0*/  LDG.E R3, desc[UR4][R2.64] ;  /* 0x0000000402037981 */ /* 0x002ee2000c1e1900 */
[----:B--2---:R-:W-:-:S05]  /*00d0*/  IMAD.WIDE R4, R7, 0x4, R4 ;  /* 0x0000000407047825 */ /* 0x004fca00078e0204 */
[----:B---3--:R-:W-:Y:S01]  /*00e0*/  STG.E desc[UR4][R4.64], R3 ;  /* 0x0000000304007986 */ /* 0x008fe2000c101904 */
[----:B------:R-:W-:Y:S05]  /*00f0*/  EXIT ;  /* 0x000000000000794d */ /* 0x000fea0003800000 */
.L_x_18:
        /* <DEDUP_REMOVED lines=16> */
.L_x_45:


//--------------------- .text._Z9evalFunctPfS_S_  --------------------------
	.section	.text._Z9evalFunctPfS_S_,"ax",@progbits
	.align	128
        .global         _Z9evalFunctPfS_S_
        .type           _Z9evalFunctPfS_S_,@function
        .size           _Z9evalFunctPfS_S_,(.L_x_46 - _Z9evalFunctPfS_S_)
        .other          _Z9evalFunctPfS_S_,@"STO_CUDA_ENTRY STV_DEFAULT"
_Z9evalFunctPfS_S_:
.text._Z9evalFunctPfS_S_:
[----:B------:R-:W-:Y:S01]  /*0000*/  LDC R1, c[0x0][0x37c] ;  /* 0x0000df00ff017b82 */ /* 0x000fe20000000800 */
[----:B------:R-:W0:Y:S07]  /*0010*/  S2R R2, SR_TID.X ;  /* 0x0000000000027919 */ /* 0x000e2e0000002100 */
[----:B------:R-:W0:Y:S01]  /*0020*/  S2UR UR4, SR_CTAID.X ;  /* 0x00000000000479c3 */ /* 0x000e220000002500 */
[----:B------:R-:W1:Y:S07]  /*0030*/  LDCU.64 UR6, c[0x0][0x358] ;  /* 0x00006b00ff0677ac */ /* 0x000e6e0008000a00 */
[----:B------:R-:W0:Y:S08]  /*0040*/  LDC R3, c[0x0][0x360] ;  /* 0x0000d800ff037b82 */ /* 0x000e300000000800 */
[----:B------:R-:W2:Y:S08]  /*0050*/  LDC.64 R6, c[0x0][0x380] ;  /* 0x0000e000ff067b82 */ /* 0x000eb00000000a00 */
[----:B------:R-:W3:Y:S01]  /*0060*/  LDC.64 R8, c[0x0][0x388] ;  /* 0x0000e200ff087b82 */ /* 0x000ee20000000a00 */
[----:B0-----:R-:W-:-:S04]  /*0070*/  IMAD R2, R3, UR4, R2 ;  /* 0x0000000403027c24 */ /* 0x001fc8000f8e0202 */
[----:B--2---:R-:W-:-:S06]  /*0080*/  IMAD.WIDE R6, R2, 0x4, R6 ;  /* 0x0000000402067825 */ /* 0x004fcc00078e0206 */
[----:B-1----:R-:W2:Y:S01]  /*0090*/  LDG.E R6, desc[UR6][R6.64] ;  /* 0x0000000606067981 */ /* 0x002ea2000c1e1900 */
[----:B---3--:R-:W-:-:S05]  /*00a0*/  IMAD.WIDE R8, R2, 0x4, R8 ;  /* 0x0000000402087825 */ /* 0x008fca00078e0208 */
[----:B------:R-:W3:Y:S01]  /*00b0*/  LDG.E R0, desc[UR6][R8.64] ;  /* 0x0000000608007981 */ /* 0x000ee2000c1e1900 */
[----:B------:R-:W-:Y:S01]  /*00c0*/  UMOV UR10, 0x54442d18 ;  /* 0x54442d18000a7882 */ /* 0x000fe20000000000 */
[----:B------:R-:W-:Y:S01]  /*00d0*/  UMOV UR11, 0x401921fb ;  /* 0x401921fb000b7882 */ /* 0x000fe20000000000 */
[----:B------:R-:W-:Y:S01]  /*00e0*/  BSSY.RECONVERGENT B0, `(.L_x_19) ;  /* 0x000006e000007945 */ /* 0x000fe20003800200 */
[----:B--2---:R-:W0:Y:S01]  /*00f0*/  F2F.F64.F32 R4, R6 ;  /* 0x0000000600047310 */ /* 0x004e220000201800 */
[----:B------:R-:W-:-:S04]  /*0100*/  FFMA R3, R6, R6, 20 ;  /* 0x41a0000006037423 */ /* 0x000fc80000000006 */
[----:B---3--:R-:W-:Y:S01]  /*0110*/  FFMA R3, R0, R0, R3 ;  /* 0x0000000000037223 */ /* 0x008fe20000000003 */
[----:B0-----:R-:W-:-:S06]  /*0120*/  DMUL R10, R4, UR10 ;  /* 0x0000000a040a7c28 */ /* 0x001fcc0008000000 */
[----:B------:R-:W0:Y:S02]  /*0130*/  F2F.F32.F64 R4, R10 ;  /* 0x0000000a00047310 */ /* 0x000e240000301000 */
[C---:B0-----:R-:W-:Y:S01]  /*0140*/  FMUL R5, R4.reuse, 0.63661974668502807617 ;  /* 0x3f22f98304057820 */ /* 0x041fe20000400000 */
[----:B------:R-:W-:-:S05]  /*0150*/  FSETP.GE.AND P0, PT, |R4|, 105615, PT ;  /* 0x47ce47800400780b */ /* 0x000fca0003f06200 */
[----:B------:R-:W0:Y:S02]  /*0160*/  F2I.NTZ R5, R5 ;  /* 0x0000000500057305 */ /* 0x000e240000203100 */
[----:B0-----:R-:W-:-:S05]  /*0170*/  I2FP.F32.S32 R13, R5 ;  /* 0x00000005000d7245 */ /* 0x001fca0000201400 */
[----:B------:R-:W-:-:S04]  /*0180*/  FFMA R12, R13, -1.5707962512969970703, R4 ;  /* 0xbfc90fda0d0c7823 */ /* 0x000fc80000000004 */
[----:B------:R-:W-:-:S04]  /*0190*/  FFMA R12, R13, -7.5497894158615963534e-08, R12 ;  /* 0xb3a221680d0c7823 */ /* 0x000fc8000000000c */
[----:B------:R-:W-:Y:S01]  /*01a0*/  FFMA R6, R13, -5.3903029534742383927e-15, R12 ;  /* 0xa7c234c50d067823 */ /* 0x000fe2000000000c */
[----:B------:R-:W-:Y:S06]  /*01b0*/  @!P0 BRA `(.L_x_20) ;  /* 0x0000000400808947 */ /* 0x000fec0003800000 */
        /* <DEDUP_REMOVED lines=11> */
.L_x_21:
        /* <DEDUP_REMOVED lines=17> */
[--C-:B------:R-:W-:Y:S02]  /*0380*/  @P0 IMAD.MOV.U32 R8, RZ, RZ, R6.reuse ;  /* 0x000000ffff080224 */ /* 0x100fe400078e0006 */
        /* <DEDUP_REMOVED lines=21> */
[----:B------:R-:W-:Y:S01]  /*04e0*/  @P4 IMAD.MOV.U32 R9, RZ, RZ, R8 ;  /* 0x000000ffff094224 */ /* 0x000fe200078e0008 */
[----:B------:R-:W-:Y:S01]  /*04f0*/  @P4 MOV R7, R16 ;  /* 0x0000001000074202 */ /* 0x000fe20000000f00 */
[--C-:B------:R-:W-:Y:S01]  /*0500*/  @P2 IMAD.MOV.U32 R7, RZ, RZ, R17.reuse ;  /* 0x000000ffff072224 */ /* 0x100fe200078e0011 */
[----:B------:R-:W-:Y:S01]  /*0510*/  ISETP.EQ.AND P4, PT, R10, 0x4, PT ;  /* 0x000000040a00780c */ /* 0x000fe20003f82270 */
[----:B------:R-:W-:Y:S02]  /*0520*/  @P1 IMAD.MOV.U32 R7, RZ, RZ, R18 ;  /* 0x000000ffff071224 */ /* 0x000fe400078e0012 */
[----:B------:R-:W-:Y:S01]  /*0530*/  @P0 MOV R7, R19 ;  /* 0x0000001300070202 */ /* 0x000fe20000000f00 */
[----:B------:R-:W-:Y:S02]  /*0540*/  @P2 IMAD.MOV.U32 R9, RZ, RZ, R16 ;  /* 0x000000ffff092224 */ /* 0x000fe400078e0010 */
[----:B------:R-:W-:-:S02]  /*0550*/  @P1 IMAD.MOV.U32 R9, RZ, RZ, R17 ;  /* 0x000000ffff091224 */ /* 0x000fc400078e0011 */
[----:B------:R-:W-:Y:S02]  /*0560*/  @P0 IMAD.MOV.U32 R9, RZ, RZ, R18 ;  /* 0x000000ffff090224 */ /* 0x000fe400078e0012 */
[--C-:B------:R-:W-:Y:S02]  /*0570*/  @P3 IMAD.MOV.U32 R7, RZ, RZ, R14.reuse ;  /* 0x000000ffff073224 */ /* 0x100fe400078e000e */
[----:B------:R-:W-:Y:S02]  /*0580*/  @P5 IMAD.MOV.U32 R7, RZ, RZ, R5 ;  /* 0x000000ffff075224 */ /* 0x000fe400078e0005 */
[----:B------:R-:W-:Y:S02]  /*0590*/  @P3 IMAD.MOV.U32 R9, RZ, RZ, R19 ;  /* 0x000000ffff093224 */ /* 0x000fe400078e0013 */
[----:B------:R-:W-:Y:S01]  /*05a0*/  @P5 IMAD.MOV.U32 R9, RZ, RZ, R14 ;  /* 0x000000ffff095224 */ /* 0x000fe200078e000e */
[----:B------:R-:W-:Y:S01]  /*05b0*/  MOV R13, R7 ;  /* 0x00000007000d7202 */ /* 0x000fe20000000f00 */
[----:B------:R-:W-:Y:S01]  /*05c0*/  @P4 IMAD.MOV.U32 R9, RZ, RZ, R5 ;  /* 0x000000ffff094224 */ /* 0x000fe200078e0005 */
[----:B------:R-:W-:Y:S06]  /*05d0*/  @!P6 BRA `(.L_x_23) ;  /* 0x00000000002ce947 */ /* 0x000fec0003800000 */
[----:B------:R-:W-:Y:S01]  /*05e0*/  @P2 IMAD.MOV.U32 R7, RZ, RZ, R8 ;  /* 0x000000ffff072224 */ /* 0x000fe200078e0008 */
[----:B------:R-:W-:Y:S01]  /*05f0*/  LOP3.LUT R6, R6, 0x1f, RZ, 0xc0, !PT ;  /* 0x0000001f06067812 */ /* 0x000fe200078ec0ff */
[----:B------:R-:W-:Y:S02]  /*0600*/  @P1 IMAD.MOV.U32 R7, RZ, RZ, R16 ;  /* 0x000000ffff071224 */ /* 0x000fe400078e0010 */
[----:B------:R-:W-:Y:S01]  /*0610*/  @P0 IMAD.MOV.U32 R7, RZ, RZ, R17 ;  /* 0x000000ffff070224 */ /* 0x000fe200078e0011 */
[----:B------:R-:W-:Y:S01]  /*0620*/  ISETP.EQ.AND P0, PT, R10, 0x8, PT ;  /* 0x000000080a00780c */ /* 0x000fe20003f02270 */
[----:B------:R-:W-:Y:S01]  /*0630*/  @P3 IMAD.MOV.U32 R7, RZ, RZ, R18 ;  /* 0x000000ffff073224 */ /* 0x000fe200078e0012 */
[----:B------:R-:W-:Y:S01]  /*0640*/  SHF.L.W.U32.HI R13, R9, R6, R13 ;  /* 0x00000006090d7219 */ /* 0x000fe20000010e0d */
[----:B------:R-:W-:Y:S01]  /*0650*/  @P5 IMAD.MOV.U32 R7, RZ, RZ, R19 ;  /* 0x000000ffff075224 */ /* 0x000fe200078e0013 */
[----:B------:R-:W-:-:S09]  /*0660*/  @P4 MOV R7, R14 ;  /* 0x0000000e00074202 */ /* 0x000fd20000000f00 */
[----:B------:R-:W-:-:S05]  /*0670*/  @P0 IMAD.MOV.U32 R7, RZ, RZ, R5 ;  /* 0x000000ffff070224 */ /* 0x000fca00078e0005 */
[----:B------:R-:W-:-:S07]  /*0680*/  SHF.L.W.U32.HI R9, R7, R6, R9 ;  /* 0x0000000607097219 */ /* 0x000fce0000010e09 */
.L_x_23:
[----:B------:R-:W-:Y:S05]  /*0690*/  BSYNC.RECONVERGENT B1 ;  /* 0x0000000000017941 */ /* 0x000fea0003800200 */
.L_x_22:
        /* <DEDUP_REMOVED lines=9> */
[C---:B------:R-:W-:Y:S02]  /*0730*/  LOP3.LUT R4, R12.reuse, R4, RZ, 0x3c, !PT ;  /* 0x000000040c047212 */ /* 0x040fe400078e3cff */
[----:B------:R-:W0:Y:S01]  /*0740*/  I2F.F64.S64 R6, R6 ;  /* 0x0000000600067312 */ /* 0x000e220000301c00 */
[----:B------:R-:W-:Y:S02]  /*0750*/  LEA.HI R5, R12, R5, RZ, 0x1 ;  /* 0x000000050c057211 */ /* 0x000fe400078f08ff */
[----:B------:R-:W-:-:S03]  /*0760*/  ISETP.GE.AND P1, PT, R4, RZ, PT ;  /* 0x000000ff0400720c */ /* 0x000fc60003f26270 */
[----:B------:R-:W-:-:S04]  /*0770*/  IMAD.MOV R4, RZ, RZ, -R5 ;  /* 0x000000ffff047224 */ /* 0x000fc800078e0a05 */
[----:B------:R-:W-:Y:S01]  /*0780*/  @!P0 IMAD.MOV.U32 R5, RZ, RZ, R4 ;  /* 0x000000ffff058224 */ /* 0x000fe200078e0004 */
[----:B0-----:R-:W-:-:S10]  /*0790*/  DMUL R10, R6, UR4 ;  /* 0x00000004060a7c28 */ /* 0x001fd40008000000 */
[----:B------:R-:W0:Y:S02]  /*07a0*/  F2F.F32.F64 R10, R10 ;  /* 0x0000000a000a7310 */ /* 0x000e240000301000 */
[----:B0-----:R-:W-:-:S07]  /*07b0*/  FSEL R6, -R10, R10, !P1 ;  /* 0x0000000a0a067208 */ /* 0x001fce0004800100 */
.L_x_20:
[----:B------:R-:W-:Y:S05]  /*07c0*/  BSYNC.RECONVERGENT B0 ;  /* 0x0000000000007941 */ /* 0x000fea0003800200 */
.L_x_19:
[----:B------:R-:W0:Y:S01]  /*07d0*/  F2F.F64.F32 R10, R0 ;  /* 0x00000000000a7310 */ /* 0x000e220000201800 */
[----:B------:R-:W-:Y:S01]  /*07e0*/  FMUL R7, R6, R6 ;  /* 0x0000000606077220 */ /* 0x000fe20000400000 */
[C---:B------:R-:W-:Y:S01]  /*07f0*/  LOP3.LUT R9, R5.reuse, 0x1, RZ, 0xc0, !PT ;  /* 0x0000000105097812 */ /* 0x040fe200078ec0ff */
[----:B------:R-:W-:Y:S01]  /*0800*/  IMAD.MOV.U32 R12, RZ, RZ, 0x3c0885e4 ;  /* 0x3c0885e4ff0c7424 */ /* 0x000fe200078e00ff */
[----:B------:R-:W-:Y:S01]  /*0810*/  BSSY.RECONVERGENT B0, `(.L_x_24) ;  /* 0x0000079000007945 */ /* 0x000fe20003800200 */
[----:B------:R-:W-:Y:S01]  /*0820*/  VIADD R5, R5, 0x1 ;  /* 0x0000000105057836 */ /* 0x000fe20000000000 */
[----:B------:R-:W-:Y:S01]  /*0830*/  ISETP.NE.U32.AND P0, PT, R9, 0x1, PT ;  /* 0x000000010900780c */ /* 0x000fe20003f05070 */
[----:B------:R-:W-:-:S03]  /*0840*/  IMAD.MOV.U32 R9, RZ, RZ, 0x3e2aaaa8 ;  /* 0x3e2aaaa8ff097424 */ /* 0x000fc600078e00ff */
[----:B------:R-:W-:Y:S02]  /*0850*/  LOP3.LUT P1, RZ, R5, 0x2, RZ, 0xc0, !PT ;  /* 0x0000000205ff7812 */ /* 0x000fe4000782c0ff */
[----:B------:R-:W-:Y:S01]  /*0860*/  FSEL R22, -R9, -0.4999999701976776123, !P0 ;  /* 0xbeffffff09167808 */ /* 0x000fe20004000100 */
[----:B0-----:R-:W-:Y:S01]  /*0870*/  DMUL R20, R10, UR10 ;  /* 0x0000000a0a147c28 */ /* 0x001fe20008000000 */
[----:B------:R-:W-:-:S05]  /*0880*/  MOV R11, 0x37cbac00 ;  /* 0x37cbac00000b7802 */ /* 0x000fca0000000f00 */
[----:B------:R0:W1:Y:S01]  /*0890*/  F2F.F32.F64 R10, R20 ;  /* 0x00000014000a7310 */ /* 0x0000620000301000 */
[----:B------:R-:W-:-:S05]  /*08a0*/  FFMA R13, R7, R11, -0.0013887860113754868507 ;  /* 0xbab607ed070d7423 */ /* 0x000fca000000000b */
[----:B------:R-:W-:Y:S02]  /*08b0*/  FSEL R0, R13, -0.00019574658654164522886, P0 ;  /* 0xb94d41530d007808 */ /* 0x000fe40000000000 */
[----:B0-----:R-:W-:Y:S01]  /*08c0*/  FSEL R20, R12, 0.041666727513074874878, !P0 ;  /* 0x3d2aaabb0c147808 */ /* 0x001fe20004000000 */
[----:B-1----:R-:W-:-:S04]  /*08d0*/  FMUL R4, R10, 0.63661974668502807617 ;  /* 0x3f22f9830a047820 */ /* 0x002fc80000400000 */
[C---:B------:R-:W-:Y:S01]  /*08e0*/  FFMA R20, R7.reuse, R0, R20 ;  /* 0x0000000007147223 */ /* 0x040fe20000000014 */
        /* <DEDUP_REMOVED lines=16> */
[----:B------:R-:W-:Y:S01]  /*09f0*/  SHF.L.U32 R0, R10, 0x8, RZ ;  /* 0x000000080a007819 */ /* 0x000fe200000006ff */
[----:B------:R-:W-:Y:S01]  /*0a00*/  IMAD.MOV.U32 R15, RZ, RZ, RZ ;  /* 0x000000ffff0f7224 */ /* 0x000fe200078e00ff */
[----:B------:R-:W0:Y:S01]  /*0a10*/  LDCU.64 UR8, c[0x4][0x40] ;  /* 0x01000800ff0877ac */ /* 0x000e220008000a00 */
[----:B------:R-:W-:Y:S01]  /*0a20*/  IMAD.MOV.U32 R20, RZ, RZ, RZ ;  /* 0x000000ffff147224 */ /* 0x000fe200078e00ff */
[----:B------:R-:W-:Y:S01]  /*0a30*/  LOP3.LUT R0, R0, 0x80000000, RZ, 0xfc, !PT ;  /* 0x8000000000007812 */ /* 0x000fe200078efcff */
[----:B------:R-:W-:Y:S01]  /*0a40*/  UMOV UR5, URZ ;  /* 0x000000ff00057c82 */ /* 0x000fe20008000000 */
[----:B------:R-:W-:-:S05]  /*0a50*/  UMOV UR4, URZ ;  /* 0x000000ff00047c82 */ /* 0x000fca0008000000 */
.L_x_26:
[----:B0-----:R-:W-:Y:S02]  /*0a60*/  IMAD.U32 R5, RZ, RZ, UR9 ;  /* 0x00000009ff057e24 */ /* 0x001fe4000f8e00ff */
        /* <DEDUP_REMOVED lines=17> */
[-C--:B------:R-:W-:Y:S01]  /*0b80*/  @P0 MOV R8, R6.reuse ;  /* 0x0000000600080202 */ /* 0x080fe20000000f00 */
[--C-:B------:R-:W-:Y:S01]  /*0b90*/  @P2 IMAD.MOV.U32 R17, RZ, RZ, R6.reuse ;  /* 0x000000ffff112224 */ /* 0x100fe200078e0006 */
[----:B------:R-:W-:Y:S01]  /*0ba0*/  @P5 MOV R14, R6 ;  /* 0x00000006000e5202 */ /* 0x000fe20000000f00 */
        /* <DEDUP_REMOVED lines=16> */
[----:B------:R-:W-:Y:S01]  /*0cb0*/  @P3 IMAD.MOV.U32 R0, RZ, RZ, R8 ;  /* 0x000000ffff003224 */ /* 0x000fe200078e0008 */
[C---:B------:R-:W-:Y:S01]  /*0cc0*/  ISETP.EQ.AND P3, PT, R7.reuse, -0x4, PT ;  /* 0xfffffffc0700780c */ /* 0x040fe20003f62270 */
[--C-:B------:R-:W-:Y:S01]  /*0cd0*/  @P4 IMAD.MOV.U32 R0, RZ, RZ, R16.reuse ;  /* 0x000000ffff004224 */ /* 0x100fe200078e0010 */
[----:B------:R-:W-:Y:S01]  /*0ce0*/  @P4 MOV R5, R8 ;  /* 0x0000000800054202 */ /* 0x000fe20000000f00 */
[----:B------:R-:W-:Y:S01]  /*0cf0*/  @P2 IMAD.MOV.U32 R5, RZ, RZ, R16 ;  /* 0x000000ffff052224 */ /* 0x000fe200078e0010 */
[----:B------:R-:W-:Y:S01]  /*0d00*/  ISETP.EQ.AND P4, PT, R7, 0x4, PT ;  /* 0x000000040700780c */ /* 0x000fe20003f82270 */
[--C-:B------:R-:W-:Y:S02]  /*0d10*/  @P1 IMAD.MOV.U32 R5, RZ, RZ, R17.reuse ;  /* 0x000000ffff051224 */ /* 0x100fe400078e0011 */
[----:B------:R-:W-:Y:S02]  /*0d20*/  @P0 IMAD.MOV.U32 R5, RZ, RZ, R18 ;  /* 0x000000ffff050224 */ /* 0x000fe400078e0012 */
[----:B------:R-:W-:Y:S01]  /*0d30*/  @P2 IMAD.MOV.U32 R0, RZ, RZ, R17 ;  /* 0x000000ffff002224 */ /* 0x000fe200078e0011 */
[----:B------:R-:W-:Y:S01]  /*0d40*/  @P1 MOV R0, R18 ;  /* 0x0000001200001202 */ /* 0x000fe20000000f00 */
[----:B------:R-:W-:-:S02]  /*0d50*/  @P0 IMAD.MOV.U32 R0, RZ, RZ, R19 ;  /* 0x000000ffff000224 */ /* 0x000fc400078e0013 */
[----:B------:R-:W-:Y:S01]  /*0d60*/  @P3 IMAD.MOV.U32 R5, RZ, RZ, R19 ;  /* 0x000000ffff053224 */ /* 0x000fe200078e0013 */
[----:B------:R-:W-:Y:S01]  /*0d70*/  @P5 MOV R5, R14 ;  /* 0x0000000e00055202 */ /* 0x000fe20000000f00 */
[----:B------:R-:W-:Y:S02]  /*0d80*/  @P3 IMAD.MOV.U32 R0, RZ, RZ, R14 ;  /* 0x000000ffff003224 */ /* 0x000fe400078e000e */
[--C-:B------:R-:W-:Y:S02]  /*0d90*/  @P4 IMAD.MOV.U32 R5, RZ, RZ, R15.reuse ;  /* 0x000000ffff054224 */ /* 0x100fe400078e000f */
[----:B------:R-:W-:Y:S02]  /*0da0*/  @P5 IMAD.MOV.U32 R0, RZ, RZ, R15 ;  /* 0x000000ffff005224 */ /* 0x000fe400078e000f */
[----:B------:R-:W-:Y:S01]  /*0db0*/  IMAD.MOV.U32 R6, RZ, RZ, R5 ;  /* 0x000000ffff067224 */ /* 0x000fe200078e0005 */
[----:B------:R-:W-:Y:S06]  /*0dc0*/  @!P6 BRA `(.L_x_28) ;  /* 0x000000000028e947 */ /* 0x000fec0003800000 */
[----:B------:R-:W-:Y:S01]  /*0dd0*/  @P1 IMAD.MOV.U32 R8, RZ, RZ, R16 ;  /* 0x000000ffff081224 */ /* 0x000fe200078e0010 */
[----:B------:R-:W-:Y:S01]  /*0de0*/  @P0 MOV R8, R17 ;  /* 0x0000001100080202 */ /* 0x000fe20000000f00 */
[----:B------:R-:W-:Y:S01]  /*0df0*/  @P3 IMAD.MOV.U32 R8, RZ, RZ, R18 ;  /* 0x000000ffff083224 */ /* 0x000fe200078e0012 */
[----:B------:R-:W-:Y:S01]  /*0e00*/  ISETP.EQ.AND P0, PT, R7, 0x8, PT ;  /* 0x000000080700780c */ /* 0x000fe20003f02270 */
[----:B------:R-:W-:Y:S01]  /*0e10*/  @P5 IMAD.MOV.U32 R8, RZ, RZ, R19 ;  /* 0x000000ffff085224 */ /* 0x000fe200078e0013 */
[----:B------:R-:W-:Y:S01]  /*0e20*/  LOP3.LUT R5, R4, 0x1f, RZ, 0xc0, !PT ;  /* 0x0000001f04057812 */ /* 0x000fe200078ec0ff */
[----:B------:R-:W-:-:S03]  /*0e30*/  @P4 IMAD.MOV.U32 R8, RZ, RZ, R14 ;  /* 0x000000ffff084224 */ /* 0x000fc600078e000e */
[----:B------:R-:W-:-:S07]  /*0e40*/  SHF.L.W.U32.HI R0, R6, R5, R0 ;  /* 0x0000000506007219 */ /* 0x000fce0000010e00 */
[----:B------:R-:W-:-:S05]  /*0e50*/  @P0 IMAD.MOV.U32 R8, RZ, RZ, R15 ;  /* 0x000000ffff080224 */ /* 0x000fca00078e000f */
[----:B------:R-:W-:-:S07]  /*0e60*/  SHF.L.W.U32.HI R6, R8, R5, R6 ;  /* 0x0000000508067219 */ /* 0x000fce0000010e06 */
.L_x_28:
[----:B------:R-:W-:Y:S05]  /*0e70*/  BSYNC.RECONVERGENT B1 ;  /* 0x0000000000017941 */ /* 0x000fea0003800200 */
.L_x_27:
[C---:B------:R-:W-:Y:S01]  /*0e80*/  SHF.L.W.U32.HI R17, R6.reuse, 0x2, R0 ;  /* 0x0000000206117819 */ /* 0x040fe20000010e00 */
[----:B------:R-:W-:Y:S01]  /*0e90*/  UMOV UR4, 0x54442d19 ;  /* 0x54442d1900047882 */ /* 0x000fe20000000000 */
[----:B------:R-:W-:Y:S01]  /*0ea0*/  SHF.L.U32 R6, R6, 0x2, RZ ;  /* 0x0000000206067819 */ /* 0x000fe200000006ff */
[----:B------:R-:W-:Y:S01]  /*0eb0*/  UMOV UR5, 0x3bf921fb ;  /* 0x3bf921fb00057882 */ /* 0x000fe20000000000 */
[----:B------:R-:W-:Y:S02]  /*0ec0*/  SHF.R.S32.HI R4, RZ, 0x1f, R17 ;  /* 0x0000001fff047819 */ /* 0x000fe40000011411 */
[----:B------:R-:W-:Y:S02]  /*0ed0*/  ISETP.GE.AND P0, PT, R10, RZ, PT ;  /* 0x000000ff0a00720c */ /* 0x000fe40003f06270 */
[C---:B------:R-:W-:Y:S02]  /*0ee0*/  LOP3.LUT R14, R4.reuse, R6, RZ, 0x3c, !PT ;  /* 0x00000006040e7212 */ /* 0x040fe400078e3cff */
[----:B------:R-:W-:-:S02]  /*0ef0*/  LOP3.LUT R15, R4, R17, RZ, 0x3c, !PT ;  /* 0x00000011040f7212 */ /* 0x000fc400078e3cff */
[----:B------:R-:W-:Y:S02]  /*0f00*/  SHF.R.U32.HI R0, RZ, 0x1e, R0 ;  /* 0x0000001eff007819 */ /* 0x000fe40000011600 */
[----:B------:R-:W0:Y:S01]  /*0f10*/  I2F.F64.S64 R4, R14 ;  /* 0x0000000e00047312 */ /* 0x000e220000301c00 */
[----:B------:R-:W-:-:S04]  /*0f20*/  LOP3.LUT R10, R17, R10, RZ, 0x3c, !PT ;  /* 0x0000000a110a7212 */ /* 0x000fc800078e3cff */
[----:B------:R-:W-:Y:S01]  /*0f30*/  ISETP.GE.AND P1, PT, R10, RZ, PT ;  /* 0x000000ff0a00720c */ /* 0x000fe20003f26270 */
[----:B0-----:R-:W-:Y:S01]  /*0f40*/  DMUL R6, R4, UR4 ;  /* 0x0000000404067c28 */ /* 0x001fe20008000000 */
[----:B------:R-:W-:-:S05]  /*0f50*/  LEA.HI R4, R17, R0, RZ, 0x1 ;  /* 0x0000000011047211 */ /* 0x000fca00078f08ff */
[----:B------:R-:W-:-:S04]  /*0f60*/  IMAD.MOV R0, RZ, RZ, -R4 ;  /* 0x000000ffff007224 */ /* 0x000fc800078e0a04 */
[----:B------:R-:W0:Y:S01]  /*0f70*/  F2F.F32.F64 R6, R6 ;  /* 0x0000000600067310 */ /* 0x000e220000301000 */
[----:B------:R-:W-:Y:S01]  /*0f80*/  @!P0 IMAD.MOV.U32 R4, RZ, RZ, R0 ;  /* 0x000000ffff048224 */ /* 0x000fe200078e0000 */
[----:B0-----:R-:W-:-:S07]  /*0f90*/  FSEL R0, -R6, R6, !P1 ;  /* 0x0000000606007208 */ /* 0x001fce0004800100 */
.L_x_25:
[----:B------:R-:W-:Y:S05]  /*0fa0*/  BSYNC.RECONVERGENT B0 ;  /* 0x0000000000007941 */ /* 0x000fea0003800200 */
.L_x_24:
[----:B------:R-:W-:Y:S01]  /*0fb0*/  FMUL R7, R0, R0 ;  /* 0x0000000000077220 */ /* 0x000fe20000400000 */
[C---:B------:R-:W-:Y:S01]  /*0fc0*/  LOP3.LUT R5, R4.reuse, 0x1, RZ, 0xc0, !PT ;  /* 0x0000000104057812 */ /* 0x040fe200078ec0ff */
[----:B------:R-:W-:Y:S02]  /*0fd0*/  VIADD R6, R4, 0x1 ;  /* 0x0000000104067836 */ /* 0x000fe40000000000 */
[----:B------:R-:W-:Y:S01]  /*0fe0*/  FFMA R11, R7, R11, -0.0013887860113754868507 ;  /* 0xbab607ed070b7423 */ /* 0x000fe2000000000b */
[----:B------:R-:W-:Y:S02]  /*0ff0*/  ISETP.NE.U32.AND P0, PT, R5, 0x1, PT ;  /* 0x000000010500780c */ /* 0x000fe40003f05070 */
[----:B------:R-:W0:Y:S01]  /*1000*/  LDC.64 R4, c[0x0][0x390] ;  /* 0x0000e400ff047b82 */ /* 0x000e220000000a00 */
        /* <DEDUP_REMOVED lines=9> */
[----:B------:R-:W-:Y:S01]  /*10a0*/  @P1 FADD R0, RZ, -R0 ;  /* 0x80000000ff001221 */ /* 0x000fe20000000000 */
[----:B0-----:R-:W-:-:S04]  /*10b0*/  IMAD.WIDE R4, R2, 0x4, R4 ;  /* 0x0000000402047825 */ /* 0x001fc800078e0204 */
[----:B------:R-:W-:-:S04]  /*10c0*/  FADD R0, R13, R0 ;  /* 0x000000000d007221 */ /* 0x000fc80000000000 */
[----:B------:R-:W-:-:S05]  /*10d0*/  FFMA R3, R0, -10, R3 ;  /* 0xc120000000037823 */ /* 0x000fca0000000003 */
[----:B------:R-:W-:Y:S01]  /*10e0*/  STG.E desc[UR6][R4.64], R3 ;  /* 0x0000000304007986 */ /* 0x000fe2000c101906 */
[----:B------:R-:W-:Y:S05]  /*10f0*/  EXIT ;  /* 0x000000000000794d */ /* 0x000fea0003800000 */
.L_x_29:
        /* <DEDUP_REMOVED lines=16> */
.L_x_46:


//--------------------- .text._Z25initializeRandomPositionsPfS_S_S_S_S_iffi --------------------------
	.section	.text._Z25initializeRandomPositionsPfS_S_S_S_S_iffi,"ax",@progbits
	.align	128
        .global         _Z25initializeRandomPositionsPfS_S_S_S_S_iffi
        .type           _Z25initializeRandomPositionsPfS_S_S_S_S_iffi,@function
        .size           _Z25initializeRandomPositionsPfS_S_S_S_S_iffi,(.L_x_47 - _Z25initializeRandomPositionsPfS_S_S_S_S_iffi)
        .other          _Z25initializeRandomPositionsPfS_S_S_S_S_iffi,@"STO_CUDA_ENTRY STV_DEFAULT"
_Z25initializeRandomPositionsPfS_S_S_S_S_iffi:
.text._Z25initializeRandomPositionsPfS_S_S_S_S_iffi:
[----:B------:R-:W0:Y:S08]  /*0000*/  LDC R1, c[0x0][0x37c] ;  /* 0x0000df00ff017b82 */ /* 0x000e300000000800 */
[----:B------:R-:W1:Y:S01]  /*0010*/  LDC R0, c[0x0][0x3b0] ;  /* 0x0000ec00ff007b82 */ /* 0x000e620000000800 */
[----:B------:R-:W2:Y:S01]  /*0020*/  S2R R8, SR_TID.X ;  /* 0x0000000000087919 */ /* 0x000ea20000002100 */
[----:B------:R-:W-:Y:S01]  /*0030*/  IMAD.MOV.U32 R5, RZ, RZ, -0x266e14b1 ;  /* 0xd991eb4fff057424 */ /* 0x000fe200078e00ff */
[----:B------:R-:W3:Y:S01]  /*0040*/  LDCU.64 UR6, c[0x0][0x358] ;  /* 0x00006b00ff0677ac */ /* 0x000ee20008000a00 */
[----:B0-----:R-:W-:Y:S01]  /*0050*/  VIADD R1, R1, 0xffffffd0 ;  /* 0xffffffd001017836 */ /* 0x001fe20000000000 */
[----:B------:R-:W-:Y:S03]  /*0060*/  BSSY.RECONVERGENT B0, `(.L_x_30) ;  /* 0x0000263000007945 */ /* 0x000fe60003800200 */
[----:B------:R-:W2:Y:S08]  /*0070*/  S2UR UR4, SR_CTAID.X ;  /* 0x00000000000479c3 */ /* 0x000eb00000002500 */
[----:B------:R-:W2:Y:S01]  /*0080*/  LDC R9, c[0x0][0x360] ;  /* 0x0000d800ff097b82 */ /* 0x000ea20000000800 */
[----:B-1----:R-:W-:-:S02]  /*0090*/  ISETP.GT.AND P0, PT, R0, -0x1, PT ;  /* 0xffffffff0000780c */ /* 0x002fc40003f04270 */
[----:B------:R-:W-:Y:S02]  /*00a0*/  LOP3.LUT R0, R0, 0xaad26b49, RZ, 0x3c, !PT ;  /* 0xaad26b4900007812 */ /* 0x000fe400078e3cff */
[----:B------:R-:W-:-:S03]  /*00b0*/  SEL R5, R5, 0x8bf16996, P0 ;  /* 0x8bf1699605057807 */ /* 0x000fc60000000000 */
[----:B------:R-:W-:Y:S01]  /*00c0*/  IMAD R0, R0, 0x4182bed5, RZ ;  /* 0x4182bed500007824 */ /* 0x000fe200078e02ff */
[C---:B------:R-:W-:Y:S01]  /*00d0*/  LOP3.LUT R6, R5.reuse, 0x5491333, RZ, 0x3c, !PT ;  /* 0x0549133305067812 */ /* 0x040fe200078e3cff */
[C---:B------:R-:W-:Y:S02]  /*00e0*/  VIADD R3, R5.reuse, 0x1f123bb5 ;  /* 0x1f123bb505037836 */ /* 0x040fe40000000000 */
[C---:B------:R-:W-:Y:S01]  /*00f0*/  VIADD R7, R0.reuse, 0x583f19 ;  /* 0x00583f1900077836 */ /* 0x040fe20000000000 */
[----:B------:R-:W-:Y:S01]  /*0100*/  IADD3 R4, PT, PT, R5, 0x64f0c9, R0 ;  /* 0x0064f0c905047810 */ /* 0x000fe20007ffe000 */
[C---:B------:R-:W-:Y:S01]  /*0110*/  VIADD R5, R0.reuse, 0x75bcd15 ;  /* 0x075bcd1500057836 */ /* 0x040fe20000000000 */
[----:B------:R-:W-:Y:S02]  /*0120*/  LOP3.LUT R2, R0, 0x159a55e5, RZ, 0x3c, !PT ;  /* 0x159a55e500027812 */ /* 0x000fe400078e3cff */
[----:B------:R0:W-:Y:S01]  /*0130*/  STL.64 [R1+0x10], R6 ;  /* 0x0000100601007387 */ /* 0x0001e20000100a00 */
[----:B--2---:R-:W-:-:S03]  /*0140*/  IMAD R0, R9, UR4, R8 ;  /* 0x0000000409007c24 */ /* 0x004fc6000f8e0208 */
[----:B------:R0:W-:Y:S02]  /*0150*/  STL.64 [R1], R4 ;  /* 0x0000000401007387 */ /* 0x0001e40000100a00 */
[----:B------:R-:W-:Y:S02]  /*0160*/  ISETP.NE.AND P0, PT, R0, RZ, PT ;  /* 0x000000ff0000720c */ /* 0x000fe40003f05270 */
[----:B------:R0:W-:Y:S01]  /*0170*/  STL.64 [R1+0x8], R2 ;  /* 0x0000080201007387 */ /* 0x0001e20000100a00 */
[----:B------:R-:W-:-:S10]  /*0180*/  SHF.R.S32.HI R8, RZ, 0x1f, R0 ;  /* 0x0000001fff087819 */ /* 0x000fd40000011400 */
[----:B---3--:R-:W-:Y:S05]  /*0190*/  @!P0 BRA `(.L_x_31) ;  /* 0x00000024003c8947 */ /* 0x008fea0003800000 */
[----:B------:R-:W-:Y:S02]  /*01a0*/  IMAD.MOV.U32 R15, RZ, RZ, R8 ;  /* 0x000000ffff0f7224 */ /* 0x000fe400078e0008 */
[----:B------:R-:W-:Y:S02]  /*01b0*/  IMAD.MOV.U32 R13, RZ, RZ, RZ ;  /* 0x000000ffff0d7224 */ /* 0x000fe400078e00ff */
[----:B------:R-:W-:-:S07]  /*01c0*/  IMAD.MOV.U32 R12, RZ, RZ, R0 ;  /* 0x000000ffff0c7224 */ /* 0x000fce00078e0000 */
.L_x_40:
[----:B0-----:R-:W-:Y:S01]  /*01d0*/  LOP3.LUT R4, R12, 0x3, RZ, 0xc0, !PT ;  /* 0x000000030c047812 */ /* 0x001fe200078ec0ff */
[----:B------:R-:W-:Y:S03]  /*01e0*/  BSSY.RECONVERGENT B1, `(.L_x_32) ;  /* 0x0000244000017945 */ /* 0x000fe60003800200 */
[----:B------:R-:W-:-:S04]  /*01f0*/  ISETP.NE.U32.AND P0, PT, R4, RZ, PT ;  /* 0x000000ff0400720c */ /* 0x000fc80003f05070 */
[----:B------:R-:W-:-:S13]  /*0200*/  ISETP.NE.AND.EX P0, PT, RZ, RZ, PT, P0 ;  /* 0x000000ffff00720c */ /* 0x000fda0003f05300 */
[----:B------:R-:W-:Y:S05]  /*0210*/  @!P0 BRA `(.L_x_33) ;  /* 0x0000002400008947 */ /* 0x000fea0003800000 */
[----:B------:R-:W0:Y:S01]  /*0220*/  LDC.64 R8, c[0x4][RZ] ;  /* 0x01000000ff087b82 */ /* 0x000e220000000a00 */
[----:B------:R-:W-:Y:S02]  /*0230*/  CS2R R4, SRZ ;  /* 0x0000000000047805 */ /* 0x000fe4000001ff00 */
[----:B------:R-:W-:Y:S02]  /*0240*/  CS2R R6, SRZ ;  /* 0x0000000000067805 */ /* 0x000fe4000001ff00 */
[----:B------:R-:W-:Y:S01]  /*0250*/  CS2R R2, SRZ ;  /* 0x0000000000027805 */ /* 0x000fe2000001ff00 */
[----:B0-----:R-:W-:-:S07]  /*0260*/  IMAD.WIDE.U32 R8, R13, 0xc80, R8 ;  /* 0x00000c800d087825 */ /* 0x001fce00078e0008 */
.L_x_35:
[----:B------:R-:W-:-:S06]  /*0270*/  IMAD R14, R4, 0x4, R1 ;  /* 0x00000004040e7824 */ /* 0x000fcc00078e0201 */
[----:B------:R-:W5:Y:S01]  /*0280*/  LDL R14, [R14+0x4] ;  /* 0x000004000e0e7983 */ /* 0x000f620000100800 */
[----:B------:R-:W-:-:S05]  /*0290*/  UMOV UR4, URZ ;  /* 0x000000ff00047c82 */ /* 0x000fca0008000000 */
.L_x_34:
[----:B-----5:R-:W-:Y:S01]  /*02a0*/  SHF.R.U32.HI R22, RZ, UR4, R14 ;  /* 0x00000004ff167c19 */ /* 0x020fe2000801160e */
[----:B------:R-:W-:-:S03]  /*02b0*/  IMAD.SHL.U32 R10, R4, 0x20, RZ ;  /* 0x00000020040a7824 */ /* 0x000fc600078e00ff */
[----:B------:R-:W-:Y:S01]  /*02c0*/  LOP3.LUT R11, R22, 0x1, RZ, 0xc0, !PT ;  /* 0x00000001160b7812 */ /* 0x000fe200078ec0ff */
[----:B------:R-:W-:-:S03]  /*02d0*/  VIADD R10, R10, UR4 ;  /* 0x000000040a0a7c36 */ /* 0x000fc60008000000 */
[----:B------:R-:W-:Y:S01]  /*02e0*/  ISETP.NE.U32.AND P0, PT, R11, 0x1, PT ;  /* 0x000000010b00780c */ /* 0x000fe20003f05070 */
[----:B------:R-:W-:-:S03]  /*02f0*/  IMAD R11, R10, 0x5, RZ ;  /* 0x000000050a0b7824 */ /* 0x000fc600078e02ff */
[----:B------:R-:W-:Y:S01]  /*0300*/  R2P PR, R22, 0x7e ;  /* 0x0000007e16007804 */ /* 0x000fe20000000000 */
[----:B------:R-:W-:-:S08]  /*0310*/  IMAD.WIDE.U32 R10, R11, 0x4, R8 ;  /* 0x000000040b0a7825 */ /* 0x000fd000078e0008 */
[----:B------:R-:W2:Y:S04]  /*0320*/  @!P0 LDG.E R16, desc[UR6][R10.64+0x10] ;  /* 0x000010060a108981 */ /* 0x000ea8000c1e1900 */
[----:B------:R-:W3:Y:S04]  /*0330*/  @P1 LDG.E R18, desc[UR6][R10.64+0x24] ;  /* 0x000024060a121981 */ /* 0x000ee8000c1e1900 */
[----:B------:R-:W4:Y:S04]  /*0340*/  @P2 LDG.E R20, desc[UR6][R10.64+0x38] ;  /* 0x000038060a142981 */ /* 0x000f28000c1e1900 */
[----:B------:R-:W4:Y:S04]  /*0350*/  @P3 LDG.E R24, desc[UR6][R10.64+0x4c] ;  /* 0x00004c060a183981 */ /* 0x000f28000c1e1900 */
[----:B------:R-:W4:Y:S04]  /*0360*/  @P4 LDG.E R26, desc[UR6][R10.64+0x60] ;  /* 0x000060060a1a4981 */ /* 0x000f28000c1e1900 */
[----:B------:R-:W4:Y:S04]  /*0370*/  @!P0 LDG.E R17, desc[UR6][R10.64+0x4] ;  /* 0x000004060a118981 */ /* 0x000f28000c1e1900 */
[----:B------:R-:W4:Y:S04]  /*0380*/  @!P0 LDG.E R19, desc[UR6][R10.64+0xc] ;  /* 0x00000c060a138981 */ /* 0x000f28000c1e1900 */
[----:B------:R-:W4:Y:S04]  /*0390*/  @P1 LDG.E R21, desc[UR6][R10.64+0x18] ;  /* 0x000018060a151981 */ /* 0x000f28000c1e1900 */
[----:B------:R-:W4:Y:S04]  /*03a0*/  @P3 LDG.E R23, desc[UR6][R10.64+0x40] ;  /* 0x000040060a173981 */ /* 0x000f28000c1e1900 */
[----:B------:R-:W4:Y:S04]  /*03b0*/  @P5 LDG.E R25, desc[UR6][R10.64+0x70] ;  /* 0x000070060a195981 */ /* 0x000f28000c1e1900 */
[----:B------:R-:W4:Y:S01]  /*03c0*/  @P6 LDG.E R28, desc[UR6][R10.64+0x88] ;  /* 0x000088060a1c6981 */ /* 0x000f22000c1e1900 */
[----:B--2---:R-:W-:-:S03]  /*03d0*/  @!P0 LOP3.LUT R7, R7, R16, RZ, 0x3c, !PT ;  /* 0x0000001007078212 */ /* 0x004fc600078e3cff */
[----:B------:R-:W2:Y:S01]  /*03e0*/  @!P0 LDG.E R16, desc[UR6][R10.64] ;  /* 0x000000060a108981 */ /* 0x000ea2000c1e1900 */
[----:B---3--:R-:W-:-:S03]  /*03f0*/  @P1 LOP3.LUT R7, R7, R18, RZ, 0x3c, !PT ;  /* 0x0000001207071212 */ /* 0x008fc600078e3cff */
[----:B------:R-:W3:Y:S01]  /*0400*/  @!P0 LDG.E R18, desc[UR6][R10.64+0x8] ;  /* 0x000008060a128981 */ /* 0x000ee2000c1e1900 */
[----:B----4-:R-:W-:-:S03]  /*0410*/  @P2 LOP3.LUT R7, R7, R20, RZ, 0x3c, !PT ;  /* 0x0000001407072212 */ /* 0x010fc600078e3cff */
[----:B------:R-:W4:Y:S01]  /*0420*/  @P1 LDG.E R20, desc[UR6][R10.64+0x14] ;  /* 0x000014060a141981 */ /* 0x000f22000c1e1900 */
[----:B------:R-:W-:-:S03]  /*0430*/  @P3 LOP3.LUT R7, R7, R24, RZ, 0x3c, !PT ;  /* 0x0000001807073212 */ /* 0x000fc600078e3cff */
[----:B------:R-:W4:Y:S01]  /*0440*/  @P5 LDG.E R24, desc[UR6][R10.64+0x74] ;  /* 0x000074060a185981 */ /* 0x000f22000c1e1900 */
[----:B------:R-:W-:-:S03]  /*0450*/  @P4 LOP3.LUT R7, R7, R26, RZ, 0x3c, !PT ;  /* 0x0000001a07074212 */ /* 0x000fc600078e3cff */
[----:B------:R-:W4:Y:S01]  /*0460*/  @P3 LDG.E R26, desc[UR6][R10.64+0x44] ;  /* 0x000044060a1a3981 */ /* 0x000f22000c1e1900 */
[----:B------:R-:W-:-:S03]  /*0470*/  @!P0 LOP3.LUT R2, R2, R17, RZ, 0x3c, !PT ;  /* 0x0000001102028212 */ /* 0x000fc600078e3cff */
[----:B------:R-:W4:Y:S01]  /*0480*/  @P1 LDG.E R17, desc[UR6][R10.64+0x20] ;  /* 0x000020060a111981 */ /* 0x000f22000c1e1900 */
[----:B------:R-:W-:-:S03]  /*0490*/  @!P0 LOP3.LUT R6, R6, R19, RZ, 0x3c, !PT ;  /* 0x0000001306068212 */ /* 0x000fc600078e3cff */
[----:B------:R-:W4:Y:S01]  /*04a0*/  @P2 LDG.E R19, desc[UR6][R10.64+0x2c] ;  /* 0x00002c060a132981 */ /* 0x000f22000c1e1900 */
[----:B------:R-:W-:-:S03]  /*04b0*/  @P1 LOP3.LUT R2, R2, R21, RZ, 0x3c, !PT ;  /* 0x0000001502021212 */ /* 0x000fc600078e3cff */
[----:B------:R-:W4:Y:S01]  /*04c0*/  @P2 LDG.E R21, desc[UR6][R10.64+0x34] ;  /* 0x000034060a152981 */ /* 0x000f22000c1e1900 */
[----:B--2---:R-:W-:-:S03]  /*04d0*/  @!P0 LOP3.LUT R5, R5, R16, RZ, 0x3c, !PT ;  /* 0x0000001005058212 */ /* 0x004fc600078e3cff */
[----:B------:R-:W2:Y:S01]  /*04e0*/  @P1 LDG.E R16, desc[UR6][R10.64+0x1c] ;  /* 0x00001c060a101981 */ /* 0x000ea2000c1e1900 */
[----:B---3--:R-:W-:-:S03]  /*04f0*/  @!P0 LOP3.LUT R3, R3, R18, RZ, 0x3c, !PT ;  /* 0x0000001203038212 */ /* 0x008fc600078e3cff */
[----:B------:R-:W3:Y:S01]  /*0500*/  @P2 LDG.E R18, desc[UR6][R10.64+0x28] ;  /* 0x000028060a122981 */ /* 0x000ee2000c1e1900 */
[----:B----4-:R-:W-:-:S03]  /*0510*/  @P1 LOP3.LUT R5, R5, R20, RZ, 0x3c, !PT ;  /* 0x0000001405051212 */ /* 0x010fc600078e3cff */
[----:B------:R-:W4:Y:S01]  /*0520*/  @P2 LDG.E R20, desc[UR6][R10.64+0x30] ;  /* 0x000030060a142981 */ /* 0x000f22000c1e1900 */
[----:B------:R-:W-:-:S03]  /*0530*/  @P5 LOP3.LUT R7, R7, R24, RZ, 0x3c, !PT ;  /* 0x0000001807075212 */ /* 0x000fc600078e3cff */
[----:B------:R-:W4:Y:S01]  /*0540*/  @P3 LDG.E R24, desc[UR6][R10.64+0x3c] ;  /* 0x00003c060a183981 */ /* 0x000f22000c1e1900 */
[----:B------:R-:W-:-:S03]  /*0550*/  @P1 LOP3.LUT R6, R6, R17, RZ, 0x3c, !PT ;  /* 0x0000001106061212 */ /* 0x000fc600078e3cff */
[----:B------:R-:W4:Y:S01]  /*0560*/  @P3 LDG.E R17, desc[UR6][R10.64+0x48] ;  /* 0x000048060a113981 */ /* 0x000f22000c1e1900 */
[----:B------:R-:W-:-:S03]  /*0570*/  @P2 LOP3.LUT R2, R2, R19, RZ, 0x3c, !PT ;  /* 0x0000001302022212 */ /* 0x000fc600078e3cff */
[----:B------:R-:W4:Y:S01]  /*0580*/  @P4 LDG.E R19, desc[UR6][R10.64+0x54] ;  /* 0x000054060a134981 */ /* 0x000f22000c1e1900 */
[----:B------:R-:W-:Y:S02]  /*0590*/  @P2 LOP3.LUT R6, R6, R21, RZ, 0x3c, !PT ;  /* 0x0000001506062212 */ /* 0x000fe400078e3cff */
[----:B------:R-:W-:Y:S01]  /*05a0*/  @P3 LOP3.LUT R2, R2, R23, RZ, 0x3c, !PT ;  /* 0x0000001702023212 */ /* 0x000fe200078e3cff */
[----:B------:R-:W4:Y:S04]  /*05b0*/  @P4 LDG.E R21, desc[UR6][R10.64+0x5c] ;  /* 0x00005c060a154981 */ /* 0x000f28000c1e1900 */
[----:B------:R-:W4:Y:S01]  /*05c0*/  @P5 LDG.E R23, desc[UR6][R10.64+0x68] ;  /* 0x000068060a175981 */ /* 0x000f22000c1e1900 */
[----:B--2---:R-:W-:-:S03]  /*05d0*/  @P1 LOP3.LUT R3, R3, R16, RZ, 0x3c, !PT ;  /* 0x0000001003031212 */ /* 0x004fc600078e3cff */
[----:B------:R-:W2:Y:S01]  /*05e0*/  @P4 LDG.E R16, desc[UR6][R10.64+0x50] ;  /* 0x000050060a104981 */ /* 0x000ea2000c1e1900 */
[----:B---3--:R-:W-:-:S03]  /*05f0*/  @P2 LOP3.LUT R5, R5, R18, RZ, 0x3c, !PT ;  /* 0x0000001205052212 */ /* 0x008fc600078e3cff */
[----:B------:R-:W3:Y:S01]  /*0600*/  @P4 LDG.E R18, desc[UR6][R10.64+0x58] ;  /* 0x000058060a124981 */ /* 0x000ee2000c1e1900 */
[----:B----4-:R-:W-:-:S03]  /*0610*/  @P2 LOP3.LUT R3, R3, R20, RZ, 0x3c, !PT ;  /* 0x0000001403032212 */ /* 0x010fc600078e3cff */
[----:B------:R-:W4:Y:S01]  /*0620*/  @P5 LDG.E R20, desc[UR6][R10.64+0x64] ;  /* 0x000064060a145981 */ /* 0x000f22000c1e1900 */
[----:B------:R-:W-:-:S03]  /*0630*/  @P3 LOP3.LUT R5, R5, R24, RZ, 0x3c, !PT ;  /* 0x0000001805053212 */ /* 0x000fc600078e3cff */
[----:B------:R-:W4:Y:S01]  /*0640*/  @P5 LDG.E R24, desc[UR6][R10.64+0x6c] ;  /* 0x00006c060a185981 */ /* 0x000f22000c1e1900 */
[----:B------:R-:W-:Y:S02]  /*0650*/  LOP3.LUT P0, RZ, R22, 0x80, RZ, 0xc0, !PT ;  /* 0x0000008016ff7812 */ /* 0x000fe4000780c0ff */
[----:B------:R-:W-:Y:S02]  /*0660*/  @P3 LOP3.LUT R3, R3, R26, RZ, 0x3c, !PT ;  /* 0x0000001a03033212 */ /* 0x000fe400078e3cff */
[----:B------:R-:W-:Y:S02]  /*0670*/  @P3 LOP3.LUT R6, R6, R17, RZ, 0x3c, !PT ;  /* 0x0000001106063212 */ /* 0x000fe400078e3cff */
[----:B------:R-:W4:Y:S01]  /*0680*/  @P6 LDG.E R17, desc[UR6][R10.64+0x7c] ;  /* 0x00007c060a116981 */ /* 0x000f22000c1e1900 */
[----:B------:R-:W-:-:S03]  /*0690*/  @P4 LOP3.LUT R2, R2, R19, RZ, 0x3c, !PT ;  /* 0x0000001302024212 */ /* 0x000fc600078e3cff */
[----:B------:R-:W4:Y:S01]  /*06a0*/  @P6 LDG.E R19, desc[UR6][R10.64+0x84] ;  /* 0x000084060a136981 */ /* 0x000f22000c1e1900 */
[----:B------:R-:W-:-:S03]  /*06b0*/  @P4 LOP3.LUT R6, R6, R21, RZ, 0x3c, !PT ;  /* 0x0000001506064212 */ /* 0x000fc600078e3cff */
[----:B------:R-:W4:Y:S01]  /*06c0*/  @P0 LDG.E R26, desc[UR6][R10.64+0x9c] ;  /* 0x00009c060a1a0981 */ /* 0x000f22000c1e1900 */
[----:B------:R-:W-:-:S03]  /*06d0*/  @P5 LOP3.LUT R2, R2, R23, RZ, 0x3c, !PT ;  /* 0x0000001702025212 */ /* 0x000fc600078e3cff */
        /* <DEDUP_REMOVED lines=10> */
[----:B------:R-:W-:Y:S02]  /*0780*/  @P5 LOP3.LUT R6, R6, R25, RZ, 0x3c, !PT ;  /* 0x0000001906065212 */ /* 0x000fe400078e3cff */
[----:B------:R-:W-:Y:S02]  /*0790*/  @P6 LOP3.LUT R7, R7, R28, RZ, 0x3c, !PT ;  /* 0x0000001c07076212 */ /* 0x000fe400078e3cff */
[----:B------:R-:W-:Y:S02]  /*07a0*/  @P6 LOP3.LUT R2, R2, R17, RZ, 0x3c, !PT ;  /* 0x0000001102026212 */ /* 0x000fe400078e3cff */
[----:B------:R-:W-:Y:S02]  /*07b0*/  @P6 LOP3.LUT R6, R6, R19, RZ, 0x3c, !PT ;  /* 0x0000001306066212 */ /* 0x000fe400078e3cff */
[----:B------:R-:W-:Y:S02]  /*07c0*/  @P0 LOP3.LUT R7, R7, R26, RZ, 0x3c, !PT ;  /* 0x0000001a07070212 */ /* 0x000fe400078e3cff */
[----:B------:R-:W-:-:S02]  /*07d0*/  @P0 LOP3.LUT R2, R2, R21, RZ, 0x3c, !PT ;  /* 0x0000001502020212 */ /* 0x000fc400078e3cff */
[----:B------:R-:W-:Y:S02]  /*07e0*/  @P0 LOP3.LUT R6, R6, R23, RZ, 0x3c, !PT ;  /* 0x0000001706060212 */ /* 0x000fe400078e3cff */
[----:B--2---:R-:W-:Y:S02]  /*07f0*/  @P6 LOP3.LUT R5, R5, R16, RZ, 0x3c, !PT ;  /* 0x0000001005056212 */ /* 0x004fe400078e3cff */
[----:B---3--:R-:W-:Y:S02]  /*0800*/  @P6 LOP3.LUT R3, R3, R18, RZ, 0x3c, !PT ;  /* 0x0000001203036212 */ /* 0x008fe400078e3cff */
[----:B----4-:R-:W-:Y:S02]  /*0810*/  @P0 LOP3.LUT R5, R5, R20, RZ, 0x3c, !PT ;  /* 0x0000001405050212 */ /* 0x010fe400078e3cff */
[----:B------:R-:W-:Y:S02]  /*0820*/  @P0 LOP3.LUT R3, R3, R24, RZ, 0x3c, !PT ;  /* 0x0000001803030212 */ /* 0x000fe400078e3cff */
[----:B------:R-:W-:-:S13]  /*0830*/  R2P PR, R22.B1, 0x7f ;  /* 0x0000007f16007804 */ /* 0x000fda0000001000 */
[----:B------:R-:W2:Y:S04]  /*0840*/  @P0 LDG.E R18, desc[UR6][R10.64+0xa0] ;  /* 0x0000a0060a120981 */ /* 0x000ea8000c1e1900 */
[----:B------:R-:W3:Y:S04]  /*0850*/  @P0 LDG.E R19, desc[UR6][R10.64+0xa4] ;  /* 0x0000a4060a130981 */ /* 0x000ee8000c1e1900 */
[----:B------:R-:W4:Y:S04]  /*0860*/  @P0 LDG.E R20, desc[UR6][R10.64+0xa8] ;  /* 0x0000a8060a140981 */ /* 0x000f28000c1e1900 */
[----:B------:R-:W4:Y:S04]  /*0870*/  @P0 LDG.E R21, desc[UR6][R10.64+0xac] ;  /* 0x0000ac060a150981 */ /* 0x000f28000c1e1900 */
[----:B------:R-:W4:Y:S04]  /*0880*/  @P0 LDG.E R24, desc[UR6][R10.64+0xb0] ;  /* 0x0000b0060a180981 */ /* 0x000f28000c1e1900 */
[----:B------:R-:W4:Y:S04]  /*0890*/  @P1 LDG.E R16, desc[UR6][R10.64+0xbc] ;  /* 0x0000bc060a101981 */ /* 0x000f28000c1e1900 */
[----:B------:R-:W4:Y:S04]  /*08a0*/  @P1 LDG.E R26, desc[UR6][R10.64+0xb4] ;  /* 0x0000b4060a1a1981 */ /* 0x000f28000c1e1900 */
        /* <DEDUP_REMOVED lines=11> */
[----:B------:R-:W-:Y:S01]  /*0960*/  LOP3.LUT P0, RZ, R22, 0x8000, RZ, 0xc0, !PT ;  /* 0x0000800016ff7812 */ /* 0x000fe2000780c0ff */
[----:B------:R-:W4:Y:S01]  /*0970*/  @P2 LDG.E R24, desc[UR6][R10.64+0xd8] ;  /* 0x0000d8060a182981 */ /* 0x000f22000c1e1900 */
[----:B------:R-:W-:-:S03]  /*0980*/  @P1 LOP3.LUT R3, R3, R16, RZ, 0x3c, !PT ;  /* 0x0000001003031212 */ /* 0x000fc600078e3cff */
[----:B------:R-:W4:Y:S01]  /*0990*/  @P2 LDG.E R22, desc[UR6][R10.64+0xd0] ;  /* 0x0000d0060a162981 */ /* 0x000f22000c1e1900 */
[----:B------:R-:W-:-:S03]  /*09a0*/  @P1 LOP3.LUT R5, R5, R26, RZ, 0x3c, !PT ;  /* 0x0000001a05051212 */ /* 0x000fc600078e3cff */
[----:B------:R-:W4:Y:S01]  /*09b0*/  @P3 LDG.E R16, desc[UR6][R10.64+0xe4] ;  /* 0x0000e4060a103981 */ /* 0x000f22000c1e1900 */
[----:B------:R-:W-:-:S03]  /*09c0*/  @P1 LOP3.LUT R2, R2, R23, RZ, 0x3c, !PT ;  /* 0x0000001702021212 */ /* 0x000fc600078e3cff */
[----:B------:R-:W4:Y:S01]  /*09d0*/  @P3 LDG.E R26, desc[UR6][R10.64+0xdc] ;  /* 0x0000dc060a1a3981 */ /* 0x000f22000c1e1900 */
[----:B------:R-:W-:-:S03]  /*09e0*/  @P1 LOP3.LUT R6, R6, R17, RZ, 0x3c, !PT ;  /* 0x0000001106061212 */ /* 0x000fc600078e3cff */
        /* <DEDUP_REMOVED lines=43> */
[----:B------:R-:W-:-:S04]  /*0ca0*/  UIADD3 UR4, UPT, UPT, UR4, 0x10, URZ ;  /* 0x0000001004047890 */ /* 0x000fc8000fffe0ff */
[----:B------:R-:W-:Y:S01]  /*0cb0*/  UISETP.NE.AND UP0, UPT, UR4, 0x20, UPT ;  /* 0x000000200400788c */ /* 0x000fe2000bf05270 */
[----:B--2---:R-:W-:Y:S02]  /*0cc0*/  @P5 LOP3.LUT R7, R7, R18, RZ, 0x3c, !PT ;  /* 0x0000001207075212 */ /* 0x004fe400078e3cff */
[----:B---3--:R-:W-:Y:S02]  /*0cd0*/  @P6 LOP3.LUT R2, R2, R19, RZ, 0x3c, !PT ;  /* 0x0000001302026212 */ /* 0x008fe400078e3cff */
[----:B----4-:R-:W-:Y:S02]  /*0ce0*/  @P6 LOP3.LUT R5, R5, R20, RZ, 0x3c, !PT ;  /* 0x0000001405056212 */ /* 0x010fe400078e3cff */
[----:B------:R-:W-:Y:S02]  /*0cf0*/  @P6 LOP3.LUT R6, R6, R21, RZ, 0x3c, !PT ;  /* 0x0000001506066212 */ /* 0x000fe400078e3cff */
[----:B------:R-:W-:Y:S02]  /*0d00*/  @P6 LOP3.LUT R3, R3, R22, RZ, 0x3c, !PT ;  /* 0x0000001603036212 */ /* 0x000fe400078e3cff */
[----:B------:R-:W-:-:S02]  /*0d10*/  @P6 LOP3.LUT R7, R7, R16, RZ, 0x3c, !PT ;  /* 0x0000001007076212 */ /* 0x000fc400078e3cff */
[----:B------:R-:W-:Y:S02]  /*0d20*/  @P0 LOP3.LUT R5, R5, R24, RZ, 0x3c, !PT ;  /* 0x0000001805050212 */ /* 0x000fe400078e3cff */
[----:B------:R-:W-:Y:S02]  /*0d30*/  @P0 LOP3.LUT R7, R7, R28, RZ, 0x3c, !PT ;  /* 0x0000001c07070212 */ /* 0x000fe400078e3cff */
[----:B------:R-:W-:Y:S02]  /*0d40*/  @P0 LOP3.LUT R3, R3, R26, RZ, 0x3c, !PT ;  /* 0x0000001a03030212 */ /* 0x000fe400078e3cff */
[----:B------:R-:W-:Y:S02]  /*0d50*/  @P0 LOP3.LUT R6, R6, R23, RZ, 0x3c, !PT ;  /* 0x0000001706060212 */ /* 0x000fe400078e3cff */
[----:B------:R-:W-:Y:S01]  /*0d60*/  @P0 LOP3.LUT R2, R2, R17, RZ, 0x3c, !PT ;  /* 0x0000001102020212 */ /* 0x000fe200078e3cff */
[----:B------:R-:W-:Y:S06]  /*0d70*/  BRA.U UP0, `(.L_x_34) ;  /* 0xfffffff500487547 */ /* 0x000fec000b83ffff */
[----:B------:R-:W-:-:S05]  /*0d80*/  VIADD R4, R4, 0x1 ;  /* 0x0000000104047836 */ /* 0x000fca0000000000 */
[----:B------:R-:W-:-:S13]  /*0d90*/  ISETP.NE.AND P0, PT, R4, 0x5, PT ;  /* 0x000000050400780c */ /* 0x000fda0003f05270 */
[----:B------:R-:W-:Y:S05]  /*0da0*/  @P0 BRA `(.L_x_35) ;  /* 0xfffffff400300947 */ /* 0x000fea000383ffff */
[----:B------:R-:W-:Y:S01]  /*0db0*/  LOP3.LUT R4, R12, 0x3, RZ, 0xc0, !PT ;  /* 0x000000030c047812 */ /* 0x000fe200078ec0ff */
[----:B------:R0:W-:Y:S03]  /*0dc0*/  STL [R1+0x4], R5 ;  /* 0x0000040501007387 */ /* 0x0001e60000100800 */
[----:B------:R-:W-:Y:S01]  /*0dd0*/  ISETP.NE.U32.AND P0, PT, R4, 0x1, PT ;  /* 0x000000010400780c */ /* 0x000fe20003f05070 */
[----:B------:R0:W-:Y:S03]  /*0de0*/  STL.64 [R1+0x8], R2 ;  /* 0x0000080201007387 */ /* 0x0001e60000100a00 */
[----:B------:R-:W-:Y:S01]  /*0df0*/  ISETP.NE.AND.EX P0, PT, RZ, RZ, PT, P0 ;  /* 0x000000ffff00720c */ /* 0x000fe20003f05300 */
[----:B------:R0:W-:-:S12]  /*0e00*/  STL.64 [R1+0x10], R6 ;  /* 0x0000100601007387 */ /* 0x0001d80000100a00 */
[----:B0-----:R-:W-:Y:S05]  /*0e10*/  @!P0 BRA `(.L_x_33) ;  /* 0x0000001800008947 */ /* 0x001fea0003800000 */
[----:B------:R-:W-:Y:S01]  /*0e20*/  UMOV UR4, URZ ;  /* 0x000000ff00047c82 */ /* 0x000fe20008000000 */
[----:B------:R-:W-:Y:S01]  /*0e30*/  UMOV UR5, URZ ;  /* 0x000000ff00057c82 */ /* 0x000fe20008000000 */
[----:B------:R-:W-:Y:S01]  /*0e40*/  CS2R R4, SRZ ;  /* 0x0000000000047805 */ /* 0x000fe2000001ff00 */
[----:B------:R-:W-:Y:S02]  /*0e50*/  IMAD.U32 R7, RZ, RZ, UR4 ;  /* 0x00000004ff077e24 */ /* 0x000fe4000f8e00ff */
[----:B------:R-:W-:Y:S02]  /*0e60*/  IMAD.U32 R6, RZ, RZ, UR5 ;  /* 0x00000005ff067e24 */ /* 0x000fe4000f8e00ff */
[----:B------:R-:W-:Y:S02]  /*0e70*/  IMAD.U32 R3, RZ, RZ, UR4 ;  /* 0x00000004ff037e24 */ /* 0x000fe4000f8e00ff */
[----:B------:R-:W-:-:S07]  /*0e80*/  IMAD.U32 R2, RZ, RZ, UR5 ;  /* 0x00000005ff027e24 */ /* 0x000fce000f8e00ff */
.L_x_37:
[----:B------:R-:W-:-:S06]  /*0e90*/  IMAD R14, R4, 0x4, R1 ;  /* 0x00000004040e7824 */ /* 0x000fcc00078e0201 */
[----:B------:R-:W5:Y:S01]  /*0ea0*/  LDL R14, [R14+0x4] ;  /* 0x000004000e0e7983 */ /* 0x000f620000100800 */
[----:B------:R-:W-:-:S05]  /*0eb0*/  UMOV UR4, URZ ;  /* 0x000000ff00047c82 */ /* 0x000fca0008000000 */
.L_x_36:
        /* <DEDUP_REMOVED lines=183> */
[----:B0-----:R-:W-:Y:S05]  /*1a30*/  @P0 BRA `(.L_x_33) ;  /* 0x0000000800f80947 */ /* 0x001fea0003800000 */
[----:B------:R-:W-:Y:S01]  /*1a40*/  UMOV UR4, URZ ;  /* 0x000000ff00047c82 */ /* 0x000fe20008000000 */
[----:B------:R-:W-:Y:S01]  /*1a50*/  UMOV UR5, URZ ;  /* 0x000000ff00057c82 */ /* 0x000fe20008000000 */
[----:B------:R-:W-:Y:S01]  /*1a60*/  CS2R R4, SRZ ;  /* 0x0000000000047805 */ /* 0x000fe2000001ff00 */
[----:B------:R-:W-:Y:S02]  /*1a70*/  IMAD.U32 R7, RZ, RZ, UR4 ;  /* 0x00000004ff077e24 */ /* 0x000fe4000f8e00ff */
[----:B------:R-:W-:Y:S02]  /*1a80*/  IMAD.U32 R6, RZ, RZ, UR5 ;  /* 0x00000005ff067e24 */ /* 0x000fe4000f8e00ff */
[----:B------:R-:W-:Y:S02]  /*1a90*/  IMAD.U32 R3, RZ, RZ, UR4 ;  /* 0x00000004ff037e24 */ /* 0x000fe4000f8e00ff */
[----:B------:R-:W-:-:S07]  /*1aa0*/  IMAD.U32 R2, RZ, RZ, UR5 ;  /* 0x00000005ff027e24 */ /* 0x000fce000f8e00ff */
.L_x_39:
[----:B------:R-:W-:-:S06]  /*1ab0*/  IMAD R14, R4, 0x4, R1 ;  /* 0x00000004040e7824 */ /* 0x000fcc00078e0201 */
[----:B------:R-:W5:Y:S01]  /*1ac0*/  LDL R14, [R14+0x4] ;  /* 0x000004000e0e7983 */ /* 0x000f620000100800 */
[----:B------:R-:W-:-:S05]  /*1ad0*/  UMOV UR4, URZ ;  /* 0x000000ff00047c82 */ /* 0x000fca0008000000 */
.L_x_38:
        /* <DEDUP_REMOVED lines=177> */
[----:B------:R0:W-:Y:S04]  /*25f0*/  STL [R1+0x4], R5 ;  /* 0x0000040501007387 */ /* 0x0001e80000100800 */
[----:B------:R0:W-:Y:S04]  /*2600*/  STL.64 [R1+0x8], R2 ;  /* 0x0000080201007387 */ /* 0x0001e80000100a00 */
[----:B------:R0:W-:Y:S02]  /*2610*/  STL.64 [R1+0x10], R6 ;  /* 0x0000100601007387 */ /* 0x0001e40000100a00 */
.L_x_33:
[----:B------:R-:W-:Y:S05]  /*2620*/  BSYNC.RECONVERGENT B1 ;  /* 0x0000000000017941 */ /* 0x000fea0003800200 */
.L_x_32:
[C---:B------:R-:W-:Y:S01]  /*2630*/  ISETP.GT.U32.AND P0, PT, R12.reuse, 0x3, PT ;  /* 0x000000030c00780c */ /* 0x040fe20003f04070 */
[----:B------:R-:W-:Y:S01]  /*2640*/  VIADD R13, R13, 0x1 ;  /* 0x000000010d0d7836 */ /* 0x000fe20000000000 */
[--C-:B------:R-:W-:Y:S02]  /*2650*/  SHF.R.U64 R12, R12, 0x2, R15.reuse ;  /* 0x000000020c0c7819 */ /* 0x100fe4000000120f */
[----:B------:R-:W-:Y:S02]  /*2660*/  ISETP.GT.U32.AND.EX P0, PT, R15, RZ, PT, P0 ;  /* 0x000000ff0f00720c */ /* 0x000fe40003f04100 */
[----:B------:R-:W-:-:S11]  /*2670*/  SHF.R.U32.HI R15, RZ, 0x2, R15 ;  /* 0x00000002ff0f7819 */ /* 0x000fd6000001160f */
[----:B------:R-:W-:Y:S05]  /*2680*/  @P0 BRA `(.L_x_40) ;  /* 0xffffffd800d00947 */ /* 0x000fea000383ffff */
.L_x_31:
[----:B------:R-:W-:Y:S05]  /*2690*/  BSYNC.RECONVERGENT B0 ;  /* 0x0000000000007941 */ /* 0x000fea0003800200 */
.L_x_30:
[----:B0-----:R-:W-:Y:S01]  /*26a0*/  SHF.R.U32.HI R4, RZ, 0x2, R5 ;  /* 0x00000002ff047819 */ /* 0x001fe20000011605 */
[----:B------:R-:W0:Y:S01]  /*26b0*/  LDCU.64 UR4, c[0x0][0x3b8] ;  /* 0x00007700ff0477ac */ /* 0x000e220008000a00 */
[----:B------:R-:W-:Y:S01]  /*26c0*/  SHF.R.U32.HI R9, RZ, 0x2, R2 ;  /* 0x00000002ff097819 */ /* 0x000fe20000011602 */
[----:B------:R-:W1:Y:S01]  /*26d0*/  LDC R11, c[0x0][0x3b0] ;  /* 0x0000ec00ff0b7b82 */ /* 0x000e620000000800 */
[----:B------:R-:W-:Y:S01]  /*26e0*/  LOP3.LUT R4, R4, R5, RZ, 0x3c, !PT ;  /* 0x0000000504047212 */ /* 0x000fe200078e3cff */
[----:B------:R-:W-:Y:S01]  /*26f0*/  IMAD.SHL.U32 R5, R7, 0x10, RZ ;  /* 0x0000001007057824 */ /* 0x000fe200078e00ff */
[----:B------:R-:W-:Y:S02]  /*2700*/  LOP3.LUT R9, R9, R2, RZ, 0x3c, !PT ;  /* 0x0000000209097212 */ /* 0x000fe400078e3cff */
[----:B------:R-:W-:Y:S01]  /*2710*/  SHF.R.U32.HI R10, RZ, 0x2, R3 ;  /* 0x00000002ff0a7819 */ /* 0x000fe20000011603 */
[----:B------:R-:W-:-:S03]  /*2720*/  IMAD.SHL.U32 R8, R4, 0x2, RZ ;  /* 0x0000000204087824 */ /* 0x000fc600078e00ff */
[----:B------:R-:W-:Y:S02]  /*2730*/  LOP3.LUT R10, R10, R3, RZ, 0x3c, !PT ;  /* 0x000000030a0a7212 */ /* 0x000fe400078e3cff */
[----:B------:R-:W-:Y:S01]  /*2740*/  LOP3.LUT R8, R4, R8, R5, 0x96, !PT ;  /* 0x0000000804087212 */ /* 0x000fe200078e9605 */
[----:B------:R-:W-:Y:S01]  /*2750*/  IMAD.SHL.U32 R5, R9, 0x2, RZ ;  /* 0x0000000209057824 */ /* 0x000fe200078e00ff */
[----:B------:R-:W2:Y:S02]  /*2760*/  LDC R4, c[0x0][0x3b4] ;  /* 0x0000ed00ff047b82 */ /* 0x000ea40000000800 */
[----:B------:R-:W-:Y:S02]  /*2770*/  LOP3.LUT R8, R8, R7, RZ, 0x3c, !PT ;  /* 0x0000000708087212 */ /* 0x000fe400078e3cff */
[----:B0-----:R-:W-:Y:S02]  /*2780*/  ISETP.GE.AND P0, PT, R0, UR5, PT ;  /* 0x0000000500007c0c */ /* 0x001fe4000bf06270 */
[----:B------:R-:W-:Y:S01]  /*2790*/  SHF.R.U32.HI R7, RZ, 0x2, R6 ;  /* 0x00000002ff077819 */ /* 0x000fe20000011606 */
[----:B------:R-:W-:-:S03]  /*27a0*/  IMAD.SHL.U32 R2, R8, 0x10, RZ ;  /* 0x0000001008027824 */ /* 0x000fc600078e00ff */
[----:B------:R-:W-:Y:S02]  /*27b0*/  LOP3.LUT R6, R7, R6, RZ, 0x3c, !PT ;  /* 0x0000000607067212 */ /* 0x000fe400078e3cff */
[----:B------:R-:W-:Y:S02]  /*27c0*/  LOP3.LUT R5, R9, R5, R2, 0x96, !PT ;  /* 0x0000000509057212 */ /* 0x000fe400078e9602 */
[----:B-1----:R-:W-:Y:S02]  /*27d0*/  LOP3.LUT R7, R11, 0xaad26b49, RZ, 0x3c, !PT ;  /* 0xaad26b490b077812 */ /* 0x002fe400078e3cff */
[----:B------:R-:W-:Y:S01]  /*27e0*/  LOP3.LUT R2, R5, R8, RZ, 0x3c, !PT ;  /* 0x0000000805027212 */ /* 0x000fe200078e3cff */
[----:B------:R-:W-:Y:S01]  /*27f0*/  IMAD.SHL.U32 R5, R10, 0x2, RZ ;  /* 0x000000020a057824 */ /* 0x000fe200078e00ff */
[----:B------:R-:W-:Y:S01]  /*2800*/  ISETP.GT.AND P1, PT, R11, -0x1, PT ;  /* 0xffffffff0b00780c */ /* 0x000fe20003f24270 */
[----:B------:R-:W-:Y:S02]  /*2810*/  IMAD.MOV.U32 R11, RZ, RZ, -0x266e14b1 ;  /* 0xd991eb4fff0b7424 */ /* 0x000fe400078e00ff */
[----:B------:R-:W-:-:S02]  /*2820*/  IMAD.SHL.U32 R3, R2, 0x10, RZ ;  /* 0x0000001002037824 */ /* 0x000fc400078e00ff */
[----:B------:R-:W-:-:S03]  /*2830*/  IMAD R9, R7, 0x4182bed5, RZ ;  /* 0x4182bed507097824 */ /* 0x000fc600078e02ff */
[----:B------:R-:W-:Y:S01]  /*2840*/  LOP3.LUT R3, R10, R5, R3, 0x96, !PT ;  /* 0x000000050a037212 */ /* 0x000fe200078e9603 */
[----:B--2---:R-:W-:Y:S01]  /*2850*/  FADD R5, -R4, UR4 ;  /* 0x0000000404057e21 */ /* 0x004fe20008000100 */
[----:B------:R-:W-:Y:S01]  /*2860*/  SEL R10, R11, 0x8bf16996, P1 ;  /* 0x8bf169960b0a7807 */ /* 0x000fe20000800000 */
[----:B------:R-:W-:Y:S06]  /*2870*/  @P0 EXIT ;  /* 0x000000000000094d */ /* 0x000fec0003800000 */
[----:B------:R-:W-:Y:S01]  /*2880*/  LOP3.LUT R7, R3, R2, RZ, 0x3c, !PT ;  /* 0x0000000203077212 */ /* 0x000fe200078e3cff */
[----:B------:R-:W0:Y:S01]  /*2890*/  LDCU.128 UR8, c[0x0][0x380] ;  /* 0x00007000ff0877ac */ /* 0x000e220008000c00 */
[----:B------:R-:W-:Y:S01]  /*28a0*/  IADD3 R11, PT, PT, R10, 0x64f0c9, R9 ;  /* 0x0064f0c90a0b7810 */ /* 0x000fe20007ffe009 */
[----:B------:R-:W-:Y:S01]  /*28b0*/  IMAD.SHL.U32 R10, R6, 0x2, RZ ;  /* 0x00000002060a7824 */ /* 0x000fe200078e00ff */
[----:B------:R-:W-:Y:S01]  /*28c0*/  SHF.R.S32.HI R13, RZ, 0x1f, R0 ;  /* 0x0000001fff0d7819 */ /* 0x000fe20000011400 */
[----:B------:R-:W-:Y:S01]  /*28d0*/  IMAD.SHL.U32 R9, R7, 0x10, RZ ;  /* 0x0000001007097824 */ /* 0x000fe200078e00ff */
[----:B------:R-:W1:Y:S01]  /*28e0*/  LDCU.128 UR12, c[0x0][0x3a0] ;  /* 0x00007400ff0c77ac */ /* 0x000e620008000c00 */
[C---:B------:R-:W-:Y:S01]  /*28f0*/  IADD3 R3, PT, PT, R11.reuse, 0x587c5, R8 ;  /* 0x000587c50b037810 */ /* 0x040fe20007ffe008 */
[C---:B------:R-:W-:Y:S01]  /*2900*/  IMAD.SHL.U32 R8, R0.reuse, 0x4, RZ ;  /* 0x0000000400087824 */ /* 0x040fe200078e00ff */
[----:B------:R-:W-:Y:S01]  /*2910*/  SHF.L.U64.HI R0, R0, 0x2, R13 ;  /* 0x0000000200007819 */ /* 0x000fe2000001020d */
[----:B------:R-:W2:Y:S01]  /*2920*/  LDCU.128 UR16, c[0x0][0x390] ;  /* 0x00007200ff1077ac */ /* 0x000ea20008000c00 */
[----:B------:R-:W-:Y:S01]  /*2930*/  LOP3.LUT R10, R6, R10, R9, 0x96, !PT ;  /* 0x0000000a060a7212 */ /* 0x000fe200078e9609 */
[----:B------:R-:W-:Y:S01]  /*2940*/  IMAD.MOV.U32 R12, RZ, RZ, 0x2f800000 ;  /* 0x2f800000ff0c7424 */ /* 0x000fe200078e00ff */
[----:B------:R-:W-:-:S02]  /*2950*/  IADD3 R6, PT, PT, R11, 0xb0f8a, R2 ;  /* 0x000b0f8a0b067810 */ /* 0x000fc40007ffe002 */
[----:B------:R-:W-:Y:S02]  /*2960*/  LOP3.LUT R10, R10, R7, RZ, 0x3c, !PT ;  /* 0x000000070a0a7212 */ /* 0x000fe400078e3cff */
[C---:B------:R-:W-:Y:S02]  /*2970*/  IADD3 R9, PT, PT, R11.reuse, 0x10974f, R7 ;  /* 0x0010974f0b097810 */ /* 0x040fe40007ffe007 */
[----:B------:R-:W-:Y:S02]  /*2980*/  IADD3 R11, PT, PT, R11, 0x161f14, R10 ;  /* 0x00161f140b0b7810 */ /* 0x000fe40007ffe00a */
[----:B------:R-:W-:Y:S02]  /*2990*/  I2FP.F32.U32 R3, R3 ;  /* 0x0000000300037245 */ /* 0x000fe40000201000 */
[----:B0-----:R-:W-:Y:S02]  /*29a0*/  IADD3 R2, P0, PT, R8, UR8, RZ ;  /* 0x0000000808027c10 */ /* 0x001fe4000ff1e0ff */
[----:B------:R-:W-:-:S02]  /*29b0*/  I2FP.F32.U32 R7, R6 ;  /* 0x0000000600077245 */ /* 0x000fc40000201000 */
[----:B------:R-:W-:Y:S01]  /*29c0*/  I2FP.F32.U32 R10, R9 ;  /* 0x00000009000a7245 */ /* 0x000fe20000201000 */
[-C--:B------:R-:W-:Y:S01]  /*29d0*/  FFMA R9, R3, R12.reuse, 1.1641532182693481445e-10 ;  /* 0x2f00000003097423 */ /* 0x080fe2000000000c */
[----:B------:R-:W-:Y:S01]  /*29e0*/  I2FP.F32.U32 R11, R11 ;  /* 0x0000000b000b7245 */ /* 0x000fe20000201000 */
[-C--:B------:R-:W-:Y:S01]  /*29f0*/  FFMA R17, R7, R12.reuse, 1.1641532182693481445e-10 ;  /* 0x2f00000007117423 */ /* 0x080fe2000000000c */
[----:B------:R-:W-:Y:S01]  /*2a00*/  IADD3 R6, P1, PT, R8, UR10, RZ ;  /* 0x0000000a08067c10 */ /* 0x000fe2000ff3e0ff */
[-C--:B------:R-:W-:Y:S01]  /*2a10*/  FFMA R16, R10, R12.reuse, 1.1641532182693481445e-10 ;  /* 0x2f0000000a107423 */ /* 0x080fe2000000000c */
[----:B------:R-:W-:Y:S01]  /*2a20*/  IADD3.X R3, PT, PT, R0, UR9, RZ, P0, !PT ;  /* 0x0000000900037c10 */ /* 0x000fe200087fe4ff */
[----:B------:R-:W-:Y:S01]  /*2a30*/  FFMA R19, R11, R12, 1.1641532182693481445e-10 ;  /* 0x2f0000000b137423 */ /* 0x000fe2000000000c */
[----:B-1----:R-:W-:Y:S01]  /*2a40*/  IADD3 R14, P0, PT, R8, UR12, RZ ;  /* 0x0000000c080e7c10 */ /* 0x002fe2000ff1e0ff */
[C-C-:B------:R-:W-:Y:S01]  /*2a50*/  FFMA R21, R5.reuse, R9, R4.reuse ;  /* 0x0000000905157223 */ /* 0x140fe20000000004 */
[----:B------:R-:W-:Y:S01]  /*2a60*/  IADD3.X R7, PT, PT, R0, UR11, RZ, P1, !PT ;  /* 0x0000000b00077c10 */ /* 0x000fe20008ffe4ff */
[C-C-:B------:R-:W-:Y:S01]  /*2a70*/  FFMA R17, R5.reuse, R17, R4.reuse ;  /* 0x0000001105117223 */ /* 0x140fe20000000004 */
[C---:B------:R-:W-:Y:S01]  /*2a80*/  IADD3 R12, P1, PT, R8.reuse, UR14, RZ ;  /* 0x0000000e080c7c10 */ /* 0x040fe2000ff3e0ff */
[C-C-:B------:R-:W-:Y:S01]  /*2a90*/  FFMA R23, R5.reuse, R16, R4.reuse ;  /* 0x0000001005177223 */ /* 0x140fe20000000004 */
[C---:B--2---:R-:W-:Y:S01]  /*2aa0*/  IADD3 R10, P2, PT, R8.reuse, UR16, RZ ;  /* 0x00000010080a7c10 */ /* 0x044fe2000ff5e0ff */
[----:B------:R-:W-:Y:S01]  /*2ab0*/  STG.E desc[UR6][R2.64], R21 ;  /* 0x0000001502007986 */ /* 0x000fe2000c101906 */
[----:B------:R-:W-:Y:S01]  /*2ac0*/  IADD3 R8, P3, PT, R8, UR18, RZ ;  /* 0x0000001208087c10 */ /* 0x000fe2000ff7e0ff */
[----:B------:R-:W-:Y:S01]  /*2ad0*/  FFMA R19, R5, R19, R4 ;  /* 0x0000001305137223 */ /* 0x000fe20000000004 */
[----:B------:R-:W-:-:S02]  /*2ae0*/  IADD3.X R15, PT, PT, R0, UR13, RZ, P0, !PT ;  /* 0x0000000d000f7c10 */ /* 0x000fc400087fe4ff */
[C---:B------:R-:W-:Y:S02]  /*2af0*/  IADD3.X R13, PT, PT, R0.reuse, UR15, RZ, P1, !PT ;  /* 0x0000000f000d7c10 */ /* 0x040fe40008ffe4ff */
[C---:B------:R-:W-:Y:S01]  /*2b00*/  IADD3.X R11, PT, PT, R0.reuse, UR17, RZ, P2, !PT ;  /* 0x00000011000b7c10 */ /* 0x040fe200097fe4ff */
[----:B------:R-:W-:Y:S01]  /*2b10*/  STG.E desc[UR6][R14.64], R21 ;  /* 0x000000150e007986 */ /* 0x000fe2000c101906 */
[----:B------:R-:W-:-:S03]  /*2b20*/  IADD3.X R9, PT, PT, R0, UR19, RZ, P3, !PT ;  /* 0x0000001300097c10 */ /* 0x000fc60009ffe4ff */
[----:B------:R-:W-:Y:S04]  /*2b30*/  STG.E desc[UR6][R6.64], R17 ;  /* 0x0000001106007986 */ /* 0x000fe8000c101906 */
[----:B------:R-:W-:Y:S04]  /*2b40*/  STG.E desc[UR6][R12.64], R17 ;  /* 0x000000110c007986 */ /* 0x000fe8000c101906 */
[----:B------:R-:W-:Y:S04]  /*2b50*/  STG.E desc[UR6][R10.64], R23 ;  /* 0x000000170a007986 */ /* 0x000fe8000c101906 */
[----:B------:R-:W-:Y:S01]  /*2b60*/  STG.E desc[UR6][R8.64], R19 ;  /* 0x0000001308007986 */ /* 0x000fe2000c101906 */
[----:B------:R-:W-:Y:S05]  /*2b70*/  EXIT ;  /* 0x000000000000794d */ /* 0x000fea0003800000 */
.L_x_41:
        /* <DEDUP_REMOVED lines=16> */
.L_x_47:


//--------------------- .nv.global.init           --------------------------
	.section	.nv.global.init,"aw",@progbits
	.align	4
.nv.global.init:
	.type		__cudart_i2opi_f,@object
	.size		__cudart_i2opi_f,(mrg32k3aM1SubSeq - __cudart_i2opi_f)
__cudart_i2opi_f:
        /*0000*/ 	.byte	0x41, 0x90, 0x43, 0x3c, 0x99, 0x95, 0x62, 0xdb, 0xc0, 0xdd, 0x34, 0xf5, 0xd1, 0x57, 0x27, 0xfc
        /*0010*/ 	.byte	0x29, 0x15, 0x44, 0x4e, 0x6e, 0x83, 0xf9, 0xa2
	.type		mrg32k3aM1SubSeq,@object
	.size		mrg32k3aM1SubSeq,(mrg32k3aM2SubSeq - mrg32k3aM1SubSeq)
mrg32k3aM1SubSeq:
        /*0018*/ 	.byte	0x0b, 0xcc, 0xee, 0x04, 0x73, 0x29, 0x8b, 0x6f, 0xf6, 0x53, 0x03, 0xf6, 0x23, 0xf6, 0xea, 0xda
        /* <DEDUP_REMOVED lines=125> */
	.type		mrg32k3aM2SubSeq,@object
	.size		mrg32k3aM2SubSeq,(mrg32k3aM1 - mrg32k3aM2SubSeq)
mrg32k3aM2SubSeq:
        /* <DEDUP_REMOVED lines=126> */
	.type		mrg32k3aM1,@object
	.size		mrg32k3aM1,(mrg32k3aM1Seq - mrg32k3aM1)
mrg32k3aM1:
        /* <DEDUP_REMOVED lines=144> */
	.type		mrg32k3aM1Seq,@object
	.size		mrg32k3aM1Seq,(mrg32k3aM2 - mrg32k3aM1Seq)
mrg32k3aM1Seq:
        /* <DEDUP_REMOVED lines=144> */
	.type		mrg32k3aM2,@object
	.size		mrg32k3aM2,(mrg32k3aM2Seq - mrg32k3aM2)
mrg32k3aM2:
        /* <DEDUP_REMOVED lines=144> */
	.type		mrg32k3aM2Seq,@object
	.size		mrg32k3aM2Seq,(precalc_xorwow_matrix - mrg32k3aM2Seq)
mrg32k3aM2Seq:
        /* <DEDUP_REMOVED lines=144> */
	.type		precalc_xorwow_matrix,@object
	.size		precalc_xorwow_matrix,(precalc_xorwow_offset_matrix - precalc_xorwow_matrix)
precalc_xorwow_matrix:
        /* <DEDUP_REMOVED lines=6400> */
	.type		precalc_xorwow_offset_matrix,@object
	.size		precalc_xorwow_offset_matrix,(.L_1 - precalc_xorwow_offset_matrix)
precalc_xorwow_offset_matrix:
        /* <DEDUP_REMOVED lines=6400> */
.L_1:


//--------------------- .nv.shared.reserved.0     --------------------------
	.section	.nv.shared.reserved.0,"aw",@nobits
	.weak		__nv_reservedSMEM_offset_0_alias
	.size		__nv_reservedSMEM_offset_0_alias, 0, 64
	.other		__nv_reservedSMEM_offset_0_alias,@"STO_CUDA_RESERVED_SHARED STV_DEFAULT"
__nv_reservedSMEM_offset_0_alias:
	.zero		0
	.zero		64


//--------------------- .nv.constant0._Z14updatePositionPfS_S_S_S_S_S_i --------------------------
	.section	.nv.constant0._Z14updatePositionPfS_S_S_S_S_S_i,"a",@progbits
	.sectionflags	@""
	.align	4
.nv.constant0._Z14updatePositionPfS_S_S_S_S_S_i:
	.zero		956


//--------------------- .nv.constant0._Z14updateVelocityPfS_S_S_S_S_PifffiP17curandStateXORWOW --------------------------
	.section	.nv.constant0._Z14updateVelocityPfS_S_S_S_S_PifffiP17curandStateXORWOW,"a",@progbits
	.sectionflags	@""
	.align	4
.nv.constant0._Z14updateVelocityPfS_S_S_S_S_PifffiP17curandStateXORWOW:
	.zero		976


//--------------------- .nv.constant0._Z16updateBestGlobalPfS_Pii --------------------------
	.section	.nv.constant0._Z16updateBestGlobalPfS_Pii,"a",@progbits
	.sectionflags	@""
	.align	4
.nv.constant0._Z16updateBestGlobalPfS_Pii:
	.zero		924


//--------------------- .nv.constant0._Z18copyTwoFloatValuesPfS_i --------------------------
	.section	.nv.constant0._Z18copyTwoFloatValuesPfS_i,"a",@progbits
	.sectionflags	@""
	.align	4
.nv.constant0._Z18copyTwoFloatValuesPfS_i:
	.zero		916


//--------------------- .nv.constant0._Z9evalFunctPfS_S_ --------------------------
	.section	.nv.constant0._Z9evalFunctPfS_S_,"a",@progbits
	.sectionflags	@""
	.align	4
.nv.constant0._Z9evalFunctPfS_S_:
	.zero		920


//--------------------- .nv.constant0._Z25initializeRandomPositionsPfS_S_S_S_S_iffi --------------------------
	.section	.nv.constant0._Z25initializeRandomPositionsPfS_S_S_S_S_iffi,"a",@progbits
	.sectionflags	@""
	.align	4
.nv.constant0._Z25initializeRandomPositionsPfS_S_S_S_S_iffi:
	.zero		960


//--------------------- SYMBOLS --------------------------

	.type		.nv.reservedSmem.offset0,@object
	.size		.nv.reservedSmem.offset0,0x4
